def matmul_kernel(
    a_ptr,
    b_ptr,
    c_ptr,
    M,
    N,
    K,
    stride_am,
    stride_ak,
    stride_bk,
    stride_bn,
    stride_cm,
    stride_cn,
    BLOCK_M: tl.constexpr,
    BLOCK_N: tl.constexpr,
    BLOCK_K: tl.constexpr,
    GROUP_M: tl.constexpr,
):
    pid = tl.program_id(axis=0)
    num_pid_m = tl.cdiv(M, BLOCK_M)
    num_pid_n = tl.cdiv(N, BLOCK_N)
    num_pid_in_group = GROUP_M * num_pid_n
    group_id = pid // num_pid_in_group
    first_pid_m = group_id * GROUP_M
    group_size_m = min(num_pid_m - first_pid_m, GROUP_M)
    pid_m = first_pid_m + ((pid % num_pid_in_group) % group_size_m)
    pid_n = (pid % num_pid_in_group) // group_size_m

    offs_am = (pid_m * BLOCK_M + tl.arange(0, BLOCK_M)) % M
    offs_bn = (pid_n * BLOCK_N + tl.arange(0, BLOCK_N)) % N
    offs_k = tl.arange(0, BLOCK_K)
    a_ptrs = a_ptr + offs_am[:, None] * stride_am + offs_k[None, :] * stride_ak
    b_ptrs = b_ptr + offs_k[:, None] * stride_bk + offs_bn[None, :] * stride_bn

    acc = tl.zeros((BLOCK_M, BLOCK_N), dtype=tl.float32)
    for kk in range(0, tl.cdiv(K, BLOCK_K)):
        a = tl.load(a_ptrs, mask=offs_k[None, :] < K - kk * BLOCK_K, other=0.0)
        b = tl.load(b_ptrs, mask=offs_k[:, None] < K - kk * BLOCK_K, other=0.0)
        acc = tl.dot(a, b, acc)
        a_ptrs += BLOCK_K * stride_ak
        b_ptrs += BLOCK_K * stride_bk

    c = acc.to(c_ptr.dtype.element_ty)
    offs_cm = pid_m * BLOCK_M + tl.arange(0, BLOCK_M)
    offs_cn = pid_n * BLOCK_N + tl.arange(0, BLOCK_N)
    c_ptrs = c_ptr + offs_cm[:, None] * stride_cm + offs_cn[None, :] * stride_cn
    mask = (offs_cm[:, None] < M) & (offs_cn[None, :] < N)
    tl.store(c_ptrs, c, mask=mask)

# config = {"BLOCK_K": 32, "BLOCK_M": 128, "BLOCK_N": 32, "GROUP_M": 8, "arch": "sm_90", "dtype": "fp16", "num_ctas": 1, "num_stages": 2, "num_warps": 8}
# arch = sm_90


// ===== COMPILED SASS (sm_90a) =====

	.target	sm_90a

	.elftype	@"ET_EXEC"


//--------------------- .note.nv.tkinfo           --------------------------
	.section	.note.nv.tkinfo,"",@"SHT_NOTE"
	.sectionflags	@"SHF_NOTE_NV_TKINFO"
	.tkinfo
        /*0018*/ 	.word	0x00000002
        /*0030*/ 	.string	""
        /*0030*/ 	.string	"ptxas"
        /*0030*/ 	.string	"Cuda compilation tools, release 13.0, V13.0.88"
        /*0030*/ 	.string	"Build cuda_13.0.r13.0/compiler.36424714_0"
        /*0030*/ 	.string	"-v  -suppress-debug-info  -lineinfo  -arch sm_90a "



//--------------------- .note.nv.cuinfo           --------------------------
	.section	.note.nv.cuinfo,"",@"SHT_NOTE"
	.sectionflags	@"SHF_NOTE_NV_CUINFO"
        /*0018*/ 	.short	0x0002
        /*001a*/ 	.short	0x005a
        /*001c*/ 	.short	0x0082
	.zero		2


//--------------------- .nv.info                  --------------------------
	.section	.nv.info,"",@"SHT_CUDA_INFO"
	.align	4


	//----- nvinfo : EIATTR_REGCOUNT
	.align		4
        /*0000*/ 	.byte	0x04, 0x2f
        /*0002*/ 	.short	(.L_1 - .L_0)
	.align		4
.L_0:
        /*0004*/ 	.word	index@(matmul_kernel)
        /*0008*/ 	.word	0x0000007e


	//----- nvinfo : EIATTR_FRAME_SIZE
	.align		4
.L_1:
        /*000c*/ 	.byte	0x04, 0x11
        /*000e*/ 	.short	(.L_3 - .L_2)
	.align		4
.L_2:
        /*0010*/ 	.word	index@(matmul_kernel)
        /*0014*/ 	.word	0x00000000


	//----- nvinfo : EIATTR_MIN_STACK_SIZE
	.align		4
.L_3:
        /*0018*/ 	.byte	0x04, 0x12
        /*001a*/ 	.short	(.L_5 - .L_4)
	.align		4
.L_4:
        /*001c*/ 	.word	index@(matmul_kernel)
        /*0020*/ 	.word	0x00000000
.L_5:


//--------------------- .nv.compat                --------------------------
	.section	.nv.compat,"",@"SHT_CUDA_COMPAT_INFO"
	.align	4
        /*0000*/ 	.byte	0x02, 0x09, 0x01, 0x00, 0x02, 0x02, 0x04, 0x00, 0x02, 0x05, 0x05, 0x00, 0x03, 0x07, 0x01, 0x01
        /*0010*/ 	.byte	0x02, 0x03, 0x00, 0x00, 0x02, 0x06, 0x01, 0x00, 0x04, 0x0b, 0x08, 0x00, 0x00, 0x00, 0x00, 0x00
        /*0020*/ 	.byte	0x00, 0x00, 0x00, 0x00


//--------------------- .nv.info.matmul_kernel    --------------------------
	.section	.nv.info.matmul_kernel,"",@"SHT_CUDA_INFO"
	.sectionflags	@""
	.align	4


	//----- nvinfo : EIATTR_CUDA_API_VERSION
	.align		4
        /*0000*/ 	.byte	0x04, 0x37
        /*0002*/ 	.short	(.L_7 - .L_6)
.L_6:
        /*0004*/ 	.word	0x00000082


	//----- nvinfo : EIATTR_KPARAM_INFO
	.align		4
.L_7:
        /*0008*/ 	.byte	0x04, 0x17
        /*000a*/ 	.short	(.L_9 - .L_8)
.L_8:
        /*000c*/ 	.word	0x00000000
        /*0010*/ 	.short	0x000d
        /*0012*/ 	.short	0x0048
        /*0014*/ 	.byte	0x00, 0xf4, 0x21, 0x00


	//----- nvinfo : EIATTR_KPARAM_INFO
	.align		4
.L_9:
        /*0018*/ 	.byte	0x04, 0x17
        /*001a*/ 	.short	(.L_11 - .L_10)
.L_10:
        /*001c*/ 	.word	0x00000000
        /*0020*/ 	.short	0x000c
        /*0022*/ 	.short	0x0040
        /*0024*/ 	.byte	0x00, 0xf4, 0x21, 0x00


	//----- nvinfo : EIATTR_KPARAM_INFO
	.align		4
.L_11:
        /*0028*/ 	.byte	0x04, 0x17
        /*002a*/ 	.short	(.L_13 - .L_12)
.L_12:
        /*002c*/ 	.word	0x00000000
        /*0030*/ 	.short	0x000b
        /*0032*/ 	.short	0x0038
        /*0034*/ 	.byte	0x00, 0xf0, 0x11, 0x00


	//----- nvinfo : EIATTR_KPARAM_INFO
	.align		4
.L_13:
        /*0038*/ 	.byte	0x04, 0x17
        /*003a*/ 	.short	(.L_15 - .L_14)
.L_14:
        /*003c*/ 	.word	0x00000000
        /*0040*/ 	.short	0x000a
        /*0042*/ 	.short	0x0034
        /*0044*/ 	.byte	0x00, 0xf0, 0x11, 0x00


	//----- nvinfo : EIATTR_KPARAM_INFO
	.align		4
.L_15:
        /*0048*/ 	.byte	0x04, 0x17
        /*004a*/ 	.short	(.L_17 - .L_16)
.L_16:
        /*004c*/ 	.word	0x00000000
        /*0050*/ 	.short	0x0009
        /*0052*/ 	.short	0x0030
        /*0054*/ 	.byte	0x00, 0xf0, 0x11, 0x00


	//----- nvinfo : EIATTR_KPARAM_INFO
	.align		4
.L_17:
        /*0058*/ 	.byte	0x04, 0x17
        /*005a*/ 	.short	(.L_19 - .L_18)
.L_18:
        /*005c*/ 	.word	0x00000000
        /*0060*/ 	.short	0x0008
        /*0062*/ 	.short	0x002c
        /*0064*/ 	.byte	0x00, 0xf0, 0x11, 0x00


	//----- nvinfo : EIATTR_KPARAM_INFO
	.align		4
.L_19:
        /*0068*/ 	.byte	0x04, 0x17
        /*006a*/ 	.short	(.L_21 - .L_20)
.L_20:
        /*006c*/ 	.word	0x00000000
        /*0070*/ 	.short	0x0007
        /*0072*/ 	.short	0x0028
        /*0074*/ 	.byte	0x00, 0xf0, 0x11, 0x00


	//----- nvinfo : EIATTR_KPARAM_INFO
	.align		4
.L_21:
        /*0078*/ 	.byte	0x04, 0x17
        /*007a*/ 	.short	(.L_23 - .L_22)
.L_22:
        /*007c*/ 	.word	0x00000000
        /*0080*/ 	.short	0x0006
        /*0082*/ 	.short	0x0024
        /*0084*/ 	.byte	0x00, 0xf0, 0x11, 0x00


	//----- nvinfo : EIATTR_KPARAM_INFO
	.align		4
.L_23:
        /*0088*/ 	.byte	0x04, 0x17
        /*008a*/ 	.short	(.L_25 - .L_24)
.L_24:
        /*008c*/ 	.word	0x00000000
        /*0090*/ 	.short	0x0005
        /*0092*/ 	.short	0x0020
        /*0094*/ 	.byte	0x00, 0xf0, 0x11, 0x00


	//----- nvinfo : EIATTR_KPARAM_INFO
	.align		4
.L_25:
        /*0098*/ 	.byte	0x04, 0x17
        /*009a*/ 	.short	(.L_27 - .L_26)
.L_26:
        /*009c*/ 	.word	0x00000000
        /*00a0*/ 	.short	0x0004
        /*00a2*/ 	.short	0x001c
        /*00a4*/ 	.byte	0x00, 0xf0, 0x11, 0x00


	//----- nvinfo : EIATTR_KPARAM_INFO
	.align		4
.L_27:
        /*00a8*/ 	.byte	0x04, 0x17
        /*00aa*/ 	.short	(.L_29 - .L_28)
.L_28:
        /*00ac*/ 	.word	0x00000000
        /*00b0*/ 	.short	0x0003
        /*00b2*/ 	.short	0x0018
        /*00b4*/ 	.byte	0x00, 0xf0, 0x11, 0x00


	//----- nvinfo : EIATTR_KPARAM_INFO
	.align		4
.L_29:
        /*00b8*/ 	.byte	0x04, 0x17
        /*00ba*/ 	.short	(.L_31 - .L_30)
.L_30:
        /*00bc*/ 	.word	0x00000000
        /*00c0*/ 	.short	0x0002
        /*00c2*/ 	.short	0x0010
        /*00c4*/ 	.byte	0x00, 0xf4, 0x21, 0x00


	//----- nvinfo : EIATTR_KPARAM_INFO
	.align		4
.L_31:
        /*00c8*/ 	.byte	0x04, 0x17
        /*00ca*/ 	.short	(.L_33 - .L_32)
.L_32:
        /*00cc*/ 	.word	0x00000000
        /*00d0*/ 	.short	0x0001
        /*00d2*/ 	.short	0x0008
        /*00d4*/ 	.byte	0x00, 0xf4, 0x21, 0x00


	//----- nvinfo : EIATTR_KPARAM_INFO
	.align		4
.L_33:
        /*00d8*/ 	.byte	0x04, 0x17
        /*00da*/ 	.short	(.L_35 - .L_34)
.L_34:
        /*00dc*/ 	.word	0x00000000
        /*00e0*/ 	.short	0x0000
        /*00e2*/ 	.short	0x0000
        /*00e4*/ 	.byte	0x00, 0xf4, 0x21, 0x00


	//----- nvinfo : EIATTR_SPARSE_MMA_MASK
	.align		4
.L_35:
        /*00e8*/ 	.byte	0x03, 0x50
        /*00ea*/ 	.short	0x0000


	//----- nvinfo : EIATTR_MAXREG_COUNT
	.align		4
        /*00ec*/ 	.byte	0x03, 0x1b
        /*00ee*/ 	.short	0x00ff


	//----- nvinfo : EIATTR_NUM_BARRIERS
	.align		4
        /*00f0*/ 	.byte	0x02, 0x4c
        /*00f2*/ 	.byte	0x01
	.zero		1


	//----- nvinfo : EIATTR_MERCURY_ISA_VERSION
	.align		4
        /*00f4*/ 	.byte	0x03, 0x5f
        /*00f6*/ 	.short	0x0101


	//----- nvinfo : EIATTR_EXIT_INSTR_OFFSETS
	.align		4
        /*00f8*/ 	.byte	0x04, 0x1c
        /*00fa*/ 	.short	(.L_37 - .L_36)


	//   ....[0]....
.L_36:
        /*00fc*/ 	.word	0x000020e0


	//   ....[1]....
        /*0100*/ 	.word	0x00002110


	//----- nvinfo : EIATTR_REQNTID
	.align		4
.L_37:
        /*0104*/ 	.byte	0x04, 0x10
        /*0106*/ 	.short	(.L_39 - .L_38)
.L_38:
        /*0108*/ 	.word	0x00000100
        /*010c*/ 	.word	0x00000001
        /*0110*/ 	.word	0x00000001


	//----- nvinfo : EIATTR_CBANK_PARAM_SIZE
	.align		4
.L_39:
        /*0114*/ 	.byte	0x03, 0x19
        /*0116*/ 	.short	0x0050


	//----- nvinfo : EIATTR_PARAM_CBANK
	.align		4
        /*0118*/ 	.byte	0x04, 0x0a
        /*011a*/ 	.short	(.L_41 - .L_40)
	.align		4
.L_40:
        /*011c*/ 	.word	index@(.nv.constant0.matmul_kernel)
        /*0120*/ 	.short	0x0210
        /*0122*/ 	.short	0x0050


	//----- nvinfo : EIATTR_SW_WAR
	.align		4
.L_41:
        /*0124*/ 	.byte	0x04, 0x36
        /*0126*/ 	.short	(.L_43 - .L_42)
.L_42:
        /*0128*/ 	.word	0x00000008
.L_43:


//--------------------- .nv.callgraph             --------------------------
	.section	.nv.callgraph,"",@"SHT_CUDA_CALLGRAPH"
	.align	4
	.sectionentsize	8
	.align		4
        /*0000*/ 	.word	0x00000000
	.align		4
        /*0004*/ 	.word	0xffffffff
	.align		4
        /*0008*/ 	.word	0x00000000
	.align		4
        /*000c*/ 	.word	0xfffffffe
	.align		4
        /*0010*/ 	.word	0x00000000
	.align		4
        /*0014*/ 	.word	0xfffffffd
	.align		4
        /*0018*/ 	.word	0x00000000
	.align		4
        /*001c*/ 	.word	0xfffffffc


//--------------------- .text.matmul_kernel       --------------------------
	.section	.text.matmul_kernel,"ax",@progbits
	.align	128
        .global         matmul_kernel
        .type           matmul_kernel,@function
        .size           matmul_kernel,(.L_x_3 - matmul_kernel)
        .other          matmul_kernel,@"STO_CUDA_ENTRY STV_DEFAULT"
matmul_kernel:
.text.matmul_kernel:
[----:B------:R-:W-:Y:S08]  /*0000*/  LDC R1, c[0x0][0x28] ;  /* 0x00000a00ff017b82 */ /* 0x000ff00000000800 */
[----:B------:R-:W0:Y:S01]  /*0010*/  LDC.64 R10, c[0x0][0x228] ;  /* 0x00008a00ff0a7b82 */ /* 0x000e220000000a00 */
[----:B------:R-:W1:Y:S01]  /*0020*/  S2R R5, SR_CTAID.X ;  /* 0x0000000000057919 */ /* 0x000e620000002500 */
[----:B------:R-:W-:Y:S01]  /*0030*/  ULDC.64 UR14, c[0x0][0x208] ;  /* 0x00008200000e7ab9 */ /* 0x000fe20000000a00 */
[----:B------:R-:W-:-:S02]  /*0040*/  CS2R R24, SRZ ;  /* 0x0000000000187805 */ /* 0x000fc4000001ff00 */
[----:B------:R-:W-:Y:S01]  /*0050*/  CS2R R26, SRZ ;  /* 0x00000000001a7805 */ /* 0x000fe2000001ff00 */
[----:B------:R-:W2:Y:S01]  /*0060*/  S2R R13, SR_TID.X ;  /* 0x00000000000d7919 */ /* 0x000ea20000002100 */
[----:B------:R-:W-:Y:S02]  /*0070*/  CS2R R32, SRZ ;  /* 0x0000000000207805 */ /* 0x000fe4000001ff00 */
[----:B------:R-:W-:Y:S01]  /*0080*/  CS2R R34, SRZ ;  /* 0x0000000000227805 */ /* 0x000fe2000001ff00 */
[----:B------:R-:W3:Y:S01]  /*0090*/  S2UR UR12, SR_CgaCtaId ;  /* 0x00000000000c79c3 */ /* 0x000ee20000008800 */
[----:B0-----:R-:W-:-:S05]  /*00a0*/  VIADD R0, R11, 0x1f ;  /* 0x0000001f0b007836 */ /* 0x001fca0000000000 */
[----:B------:R-:W-:-:S04]  /*00b0*/  SHF.R.S32.HI R3, RZ, 0x1f, R0 ;  /* 0x0000001fff037819 */ /* 0x000fc80000011400 */
[----:B------:R-:W-:Y:S02]  /*00c0*/  LEA.HI R3, R3, R0, RZ, 0x5 ;  /* 0x0000000003037211 */ /* 0x000fe400078f28ff */
[----:B-1----:R-:W-:Y:S02]  /*00d0*/  IABS R8, R5 ;  /* 0x0000000500087213 */ /* 0x002fe40000000000 */
[----:B------:R-:W-:-:S05]  /*00e0*/  SHF.R.S32.HI R3, RZ, 0x5, R3 ;  /* 0x00000005ff037819 */ /* 0x000fca0000011403 */
[----:B------:R-:W-:-:S05]  /*00f0*/  IMAD.SHL.U32 R4, R3, 0x8, RZ ;  /* 0x0000000803047824 */ /* 0x000fca00078e00ff */
[-C--:B------:R-:W-:Y:S02]  /*0100*/  IABS R7, R4.reuse ;  /* 0x0000000400077213 */ /* 0x080fe40000000000 */
[----:B------:R-:W-:Y:S02]  /*0110*/  IABS R12, R4 ;  /* 0x00000004000c7213 */ /* 0x000fe40000000000 */
[----:B------:R-:W0:Y:S08]  /*0120*/  I2F.RP R0, R7 ;  /* 0x0000000700007306 */ /* 0x000e300000209400 */
[----:B0-----:R-:W0:Y:S02]  /*0130*/  MUFU.RCP R0, R0 ;  /* 0x0000000000007308 */ /* 0x001e240000001000 */
[----:B0-----:R-:W-:-:S02]  /*0140*/  VIADD R2, R0, 0xffffffe ;  /* 0x0ffffffe00027836 */ /* 0x001fc40000000000 */
[----:B------:R-:W-:-:S04]  /*0150*/  IMAD.MOV R0, RZ, RZ, -R12 ;  /* 0x000000ffff007224 */ /* 0x000fc800078e0a0c */
[----:B------:R0:W1:Y:S02]  /*0160*/  F2I.FTZ.U32.TRUNC.NTZ R3, R2 ;  /* 0x0000000200037305 */ /* 0x000064000021f000 */
[----:B0-----:R-:W-:Y:S02]  /*0170*/  IMAD.MOV.U32 R2, RZ, RZ, RZ ;  /* 0x000000ffff027224 */ /* 0x001fe400078e00ff */
[----:B-1----:R-:W-:-:S04]  /*0180*/  IMAD.MOV R6, RZ, RZ, -R3 ;  /* 0x000000ffff067224 */ /* 0x002fc800078e0a03 */
[----:B------:R-:W-:Y:S02]  /*0190*/  IMAD R9, R6, R7, RZ ;  /* 0x0000000706097224 */ /* 0x000fe400078e02ff */
[----:B------:R-:W-:Y:S02]  /*01a0*/  IMAD.MOV.U32 R6, RZ, RZ, R8 ;  /* 0x000000ffff067224 */ /* 0x000fe400078e0008 */
[----:B------:R-:W-:-:S06]  /*01b0*/  IMAD.HI.U32 R3, R3, R9, R2 ;  /* 0x0000000903037227 */ /* 0x000fcc00078e0002 */
[----:B------:R-:W-:-:S04]  /*01c0*/  IMAD.HI.U32 R3, R3, R6, RZ ;  /* 0x0000000603037227 */ /* 0x000fc800078e00ff */
[----:B------:R-:W-:-:S05]  /*01d0*/  IMAD R0, R3, R0, R6 ;  /* 0x0000000003007224 */ /* 0x000fca00078e0206 */
[----:B------:R-:W-:-:S13]  /*01e0*/  ISETP.GT.U32.AND P1, PT, R7, R0, PT ;  /* 0x000000000700720c */ /* 0x000fda0003f24070 */
[----:B------:R-:W-:Y:S02]  /*01f0*/  @!P1 IMAD.IADD R0, R0, 0x1, -R7 ;  /* 0x0000000100009824 */ /* 0x000fe400078e0a07 */
[----:B------:R-:W-:Y:S01]  /*0200*/  @!P1 VIADD R3, R3, 0x1 ;  /* 0x0000000103039836 */ /* 0x000fe20000000000 */
[----:B------:R-:W-:Y:S02]  /*0210*/  ISETP.NE.AND P1, PT, R4, RZ, PT ;  /* 0x000000ff0400720c */ /* 0x000fe40003f25270 */
[----:B------:R-:W-:Y:S02]  /*0220*/  ISETP.GE.U32.AND P0, PT, R0, R7, PT ;  /* 0x000000070000720c */ /* 0x000fe40003f06070 */
[----:B------:R-:W-:-:S04]  /*0230*/  LOP3.LUT R0, R5, R4, RZ, 0x3c, !PT ;  /* 0x0000000405007212 */ /* 0x000fc800078e3cff */
[----:B------:R-:W-:Y:S01]  /*0240*/  ISETP.GE.AND P2, PT, R0, RZ, PT ;  /* 0x000000ff0000720c */ /* 0x000fe20003f46270 */
[----:B------:R-:W-:-:S06]  /*0250*/  VIADD R0, R10, 0x7f ;  /* 0x0000007f0a007836 */ /* 0x000fcc0000000000 */
[----:B------:R-:W-:-:S04]  /*0260*/  @P0 VIADD R3, R3, 0x1 ;  /* 0x0000000103030836 */ /* 0x000fc80000000000 */
[----:B------:R-:W-:Y:S01]  /*0270*/  IMAD.MOV.U32 R2, RZ, RZ, R3 ;  /* 0x000000ffff027224 */ /* 0x000fe200078e0003 */
[----:B------:R-:W-:-:S03]  /*0280*/  SHF.R.S32.HI R3, RZ, 0x1f, R0 ;  /* 0x0000001fff037819 */ /* 0x000fc60000011400 */
[----:B------:R-:W-:Y:S01]  /*0290*/  @!P2 IMAD.MOV R2, RZ, RZ, -R2 ;  /* 0x000000ffff02a224 */ /* 0x000fe200078e0a02 */
[----:B------:R-:W-:Y:S02]  /*02a0*/  @!P1 LOP3.LUT R2, RZ, R4, RZ, 0x33, !PT ;  /* 0x00000004ff029212 */ /* 0x000fe400078e33ff */
[----:B------:R-:W-:-:S03]  /*02b0*/  LEA.HI R3, R3, R0, RZ, 0x7 ;  /* 0x0000000003037211 */ /* 0x000fc600078f38ff */
[----:B------:R-:W-:Y:S02]  /*02c0*/  IMAD.SHL.U32 R6, R2, 0x8, RZ ;  /* 0x0000000802067824 */ /* 0x000fe400078e00ff */
[----:B------:R-:W-:-:S03]  /*02d0*/  IMAD.MOV R2, RZ, RZ, -R2 ;  /* 0x000000ffff027224 */ /* 0x000fc600078e0a02 */
[----:B------:R-:W-:Y:S01]  /*02e0*/  LEA.HI.SX32 R3, R3, -R6, 0x19 ;  /* 0x8000000603037211 */ /* 0x000fe200078fcaff */
[----:B------:R-:W-:-:S03]  /*02f0*/  IMAD R15, R4, R2, R5 ;  /* 0x00000002040f7224 */ /* 0x000fc600078e0205 */
[----:B------:R-:W-:-:S04]  /*0300*/  VIMNMX R8, R3, 0x8, PT ;  /* 0x0000000803087848 */ /* 0x000fc80003fe0100 */
[-C--:B------:R-:W-:Y:S02]  /*0310*/  IABS R7, R8.reuse ;  /* 0x0000000800077213 */ /* 0x080fe40000000000 */
[----:B------:R-:W-:Y:S02]  /*0320*/  IABS R4, R8 ;  /* 0x0000000800047213 */ /* 0x000fe40000000000 */
[----:B------:R-:W0:Y:S01]  /*0330*/  I2F.RP R0, R7 ;  /* 0x0000000700007306 */ /* 0x000e220000209400 */
[C---:B------:R-:W-:Y:S02]  /*0340*/  R2UR UR5, R8.reuse ;  /* 0x00000000080572ca */ /* 0x040fe400000e0000 */
[----:B------:R-:W-:-:S11]  /*0350*/  R2UR UR6, R8 ;  /* 0x00000000080672ca */ /* 0x000fd600000e0000 */
[----:B------:R-:W-:Y:S01]  /*0360*/  UISETP.NE.AND UP0, UPT, UR5, URZ, UPT ;  /* 0x0000003f0500728c */ /* 0x000fe2000bf05270 */
[----:B0-----:R-:W0:Y:S02]  /*0370*/  MUFU.RCP R0, R0 ;  /* 0x0000000000007308 */ /* 0x001e240000001000 */
[----:B0-----:R-:W-:Y:S02]  /*0380*/  VIADD R3, R0, 0xffffffe ;  /* 0x0ffffffe00037836 */ /* 0x001fe40000000000 */
[----:B------:R-:W-:-:S04]  /*0390*/  IMAD.MOV R0, RZ, RZ, -R4 ;  /* 0x000000ffff007224 */ /* 0x000fc800078e0a04 */
[----:B------:R-:W0:Y:S02]  /*03a0*/  F2I.FTZ.U32.TRUNC.NTZ R3, R3 ;  /* 0x0000000300037305 */ /* 0x000e24000021f000 */
[----:B0-----:R-:W-:-:S04]  /*03b0*/  IMAD.MOV R9, RZ, RZ, -R3 ;  /* 0x000000ffff097224 */ /* 0x001fc800078e0a03 */
[----:B------:R-:W-:Y:S01]  /*03c0*/  IMAD.MOV.U32 R2, RZ, RZ, R9 ;  /* 0x000000ffff027224 */ /* 0x000fe200078e0009 */
[----:B------:R-:W-:-:S03]  /*03d0*/  IABS R9, R15 ;  /* 0x0000000f00097213 */ /* 0x000fc60000000000 */
[----:B------:R-:W-:Y:S02]  /*03e0*/  IMAD R5, R2, R7, RZ ;  /* 0x0000000702057224 */ /* 0x000fe400078e02ff */
[----:B------:R-:W-:-:S04]  /*03f0*/  IMAD.MOV.U32 R2, RZ, RZ, RZ ;  /* 0x000000ffff027224 */ /* 0x000fc800078e00ff */
[----:B------:R-:W-:Y:S01]  /*0400*/  IMAD.HI.U32 R2, R3, R5, R2 ;  /* 0x0000000503027227 */ /* 0x000fe200078e0002 */
[----:B--2---:R-:W-:-:S05]  /*0410*/  LOP3.LUT R3, R13, 0x7f, RZ, 0xc0, !PT ;  /* 0x0000007f0d037812 */ /* 0x004fca00078ec0ff */
[----:B------:R-:W-:-:S04]  /*0420*/  IMAD.HI.U32 R2, R2, R9, RZ ;  /* 0x0000000902027227 */ /* 0x000fc800078e00ff */
[----:B------:R-:W-:-:S05]  /*0430*/  IMAD R0, R2, R0, R9 ;  /* 0x0000000002007224 */ /* 0x000fca00078e0209 */
[----:B------:R-:W-:-:S13]  /*0440*/  ISETP.GT.U32.AND P1, PT, R7, R0, PT ;  /* 0x000000000700720c */ /* 0x000fda0003f24070 */
[----:B------:R-:W-:Y:S02]  /*0450*/  @!P1 IMAD.IADD R0, R0, 0x1, -R7 ;  /* 0x0000000100009824 */ /* 0x000fe400078e0a07 */
[----:B------:R-:W-:-:S03]  /*0460*/  @!P1 VIADD R2, R2, 0x1 ;  /* 0x0000000102029836 */ /* 0x000fc60000000000 */
[----:B------:R-:W-:Y:S02]  /*0470*/  ISETP.GE.U32.AND P0, PT, R0, R7, PT ;  /* 0x000000070000720c */ /* 0x000fe40003f06070 */
[----:B------:R-:W-:Y:S01]  /*0480*/  LOP3.LUT R0, R15, R8, RZ, 0x3c, !PT ;  /* 0x000000080f007212 */ /* 0x000fe200078e3cff */
[----:B------:R-:W0:Y:S03]  /*0490*/  LDC R7, c[0x0][0x230] ;  /* 0x00008c00ff077b82 */ /* 0x000e260000000800 */
[----:B------:R-:W-:-:S07]  /*04a0*/  ISETP.GE.AND P2, PT, R0, RZ, PT ;  /* 0x000000ff0000720c */ /* 0x000fce0003f46270 */
[----:B------:R-:W-:-:S06]  /*04b0*/  @P0 VIADD R2, R2, 0x1 ;  /* 0x0000000102020836 */ /* 0x000fcc0000000000 */
[----:B------:R-:W-:-:S05]  /*04c0*/  @!P2 IMAD.MOV R2, RZ, RZ, -R2 ;  /* 0x000000ffff02a224 */ /* 0x000fca00078e0a02 */
[----:B------:R-:W-:Y:S01]  /*04d0*/  R2UR UR4, R2 ;  /* 0x00000000020472ca */ /* 0x000fe200000e0000 */
[----:B0-----:R-:W-:-:S05]  /*04e0*/  VIADD R7, R7, 0x1f ;  /* 0x0000001f07077836 */ /* 0x001fca0000000000 */
[----:B------:R-:W-:-:S03]  /*04f0*/  ISETP.GE.AND P0, PT, R7, 0x20, PT ;  /* 0x000000200700780c */ /* 0x000fc60003f06270 */
[----:B------:R-:W-:-:S04]  /*0500*/  @!UP0 ULOP3.LUT UR4, URZ, UR6, URZ, 0x33, !UPT ;  /* 0x000000063f048292 */ /* 0x000fc8000f8e333f */
[----:B------:R-:W-:Y:S02]  /*0510*/  UIADD3 UR5, -UR4, URZ, URZ ;  /* 0x0000003f04057290 */ /* 0x000fe4000fffe13f */
[----:B------:R-:W-:-:S04]  /*0520*/  USHF.L.U32 UR13, UR4, 0x5, URZ ;  /* 0x00000005040d7899 */ /* 0x000fc8000800063f */
[----:B------:R-:W-:Y:S01]  /*0530*/  IMAD R0, R8, UR5, R15 ;  /* 0x0000000508007c24 */ /* 0x000fe2000f8e020f */
[----:B------:R-:W-:Y:S02]  /*0540*/  UMOV UR5, 0x400 ;  /* 0x0000040000057882 */ /* 0x000fe40000000000 */
[----:B---3--:R-:W-:Y:S01]  /*0550*/  ULEA UR12, UR12, UR5, 0x18 ;  /* 0x000000050c0c7291 */ /* 0x008fe2000f8ec03f */
[----:B------:R-:W-:Y:S01]  /*0560*/  IMAD.IADD R0, R6, 0x1, R0 ;  /* 0x0000000106007824 */ /* 0x000fe200078e0200 */
[----:B------:R-:W-:-:S03]  /*0570*/  LOP3.LUT R6, R13, 0xff, RZ, 0xc0, !PT ;  /* 0x000000ff0d067812 */ /* 0x000fc600078ec0ff */
[----:B------:R-:W-:Y:S01]  /*0580*/  IMAD R12, R0, 0x80, R3 ;  /* 0x00000080000c7824 */ /* 0x000fe200078e0203 */
[----:B------:R-:W-:-:S04]  /*0590*/  SHF.R.U32.HI R0, RZ, 0x7, R13 ;  /* 0x00000007ff007819 */ /* 0x000fc8000001160d */
[----:B------:R-:W-:Y:S01]  /*05a0*/  SGXT.U32 R0, R0, 0x1 ;  /* 0x000000010000781a */ /* 0x000fe20000000000 */
[----:B------:R-:W-:Y:S06]  /*05b0*/  @!P0 BRA `(.L_x_0) ;  /* 0x0000001000c48947 */ /* 0x000fec0003800000 */
[----:B------:R-:W-:Y:S01]  /*05c0*/  IABS R14, R10 ;  /* 0x0000000a000e7213 */ /* 0x000fe20000000000 */
[----:B------:R-:W0:Y:S01]  /*05d0*/  LDC R69, c[0x0][0x23c] ;  /* 0x00008f00ff457b82 */ /* 0x000e220000000800 */
[----:B------:R-:W-:Y:S01]  /*05e0*/  IABS R16, R11 ;  /* 0x0000000b00107213 */ /* 0x000fe20000000000 */
[----:B------:R-:W-:Y:S01]  /*05f0*/  IMAD.SHL.U32 R6, R6, 0x2, RZ ;  /* 0x0000000206067824 */ /* 0x000fe200078e00ff */
[----:B------:R-:W1:Y:S01]  /*0600*/  I2F.RP R9, R14 ;  /* 0x0000000e00097306 */ /* 0x000e620000209400 */
[----:B------:R-:W-:Y:S01]  /*0610*/  SHF.R.U32.HI R15, RZ, 0x5, R13 ;  /* 0x00000005ff0f7819 */ /* 0x000fe2000001160d */
[----:B------:R-:W-:Y:S01]  /*0620*/  ULDC.64 UR8, c[0x0][0x210] ;  /* 0x0000840000087ab9 */ /* 0x000fe20000000a00 */
[----:B------:R-:W-:Y:S02]  /*0630*/  LOP3.LUT P1, RZ, R13, 0x80, RZ, 0xc0, !PT ;  /* 0x000000800dff7812 */ /* 0x000fe4000782c0ff */
[----:B------:R-:W-:Y:S02]  /*0640*/  CS2R R24, SRZ ;  /* 0x0000000000187805 */ /* 0x000fe4000001ff00 */
[----:B------:R-:W-:Y:S01]  /*0650*/  R2UR UR17, R15 ;  /* 0x000000000f1172ca */ /* 0x000fe200000e0000 */
[----:B------:R-:W2:Y:S01]  /*0660*/  LDC R53, c[0x0][0x238] ;  /* 0x00008e00ff357b82 */ /* 0x000ea20000000800 */
[----:B------:R-:W-:Y:S01]  /*0670*/  ISETP.GE.AND P2, PT, R12, RZ, PT ;  /* 0x000000ff0c00720c */ /* 0x000fe20003f46270 */
[----:B------:R-:W3:Y:S01]  /*0680*/  I2F.RP R8, R16 ;  /* 0x0000001000087306 */ /* 0x000ee20000209400 */
[----:B------:R-:W-:-:S02]  /*0690*/  LOP3.LUT R23, R0, 0x4, RZ, 0xfc, !PT ;  /* 0x0000000400177812 */ /* 0x000fc400078efcff */
[----:B------:R-:W-:Y:S02]  /*06a0*/  CS2R R26, SRZ ;  /* 0x00000000001a7805 */ /* 0x000fe4000001ff00 */
[C---:B------:R-:W-:Y:S02]  /*06b0*/  LOP3.LUT R40, R0.reuse, 0x6, RZ, 0xfc, !PT ;  /* 0x0000000600287812 */ /* 0x040fe400078efcff */
[----:B------:R-:W-:Y:S02]  /*06c0*/  CS2R R28, SRZ ;  /* 0x00000000001c7805 */ /* 0x000fe4000001ff00 */
[C---:B------:R-:W-:Y:S02]  /*06d0*/  LOP3.LUT R41, R0.reuse, 0x8, RZ, 0xfc, !PT ;  /* 0x0000000800297812 */ /* 0x040fe400078efcff */
[----:B------:R-:W-:Y:S02]  /*06e0*/  CS2R R30, SRZ ;  /* 0x00000000001e7805 */ /* 0x000fe4000001ff00 */
[C---:B------:R-:W-:Y:S01]  /*06f0*/  LOP3.LUT R42, R0.reuse, 0xa, RZ, 0xfc, !PT ;  /* 0x0000000a002a7812 */ /* 0x040fe200078efcff */
[----:B-1----:R-:W1:Y:S01]  /*0700*/  MUFU.RCP R9, R9 ;  /* 0x0000000900097308 */ /* 0x002e620000001000 */
[C---:B------:R-:W-:Y:S01]  /*0710*/  LOP3.LUT R43, R0.reuse, 0xc, RZ, 0xfc, !PT ;  /* 0x0000000c002b7812 */ /* 0x040fe200078efcff */
[----:B------:R-:W-:Y:S01]  /*0720*/  ULOP3.LUT UR7, UR13, 0x7, UR17, 0xf8, !UPT ;  /* 0x000000070d077892 */ /* 0x000fe2000f8ef811 */
[C---:B------:R-:W-:Y:S01]  /*0730*/  LOP3.LUT R44, R0.reuse, 0xe, RZ, 0xfc, !PT ;  /* 0x0000000e002c7812 */ /* 0x040fe200078efcff */
[----:B------:R-:W-:Y:S01]  /*0740*/  UIADD3 UR4, UR17, 0x18, UR13 ;  /* 0x0000001811047890 */ /* 0x000fe2000fffe00d */
[C---:B------:R-:W-:Y:S01]  /*0750*/  LOP3.LUT R45, R0.reuse, 0x10, RZ, 0xfc, !PT ;  /* 0x00000010002d7812 */ /* 0x040fe200078efcff */
[----:B------:R-:W-:Y:S01]  /*0760*/  ULOP3.LUT UR5, UR7, 0x10, URZ, 0xfc, !UPT ;  /* 0x0000001007057892 */ /* 0x000fe2000f8efc3f */
[C---:B------:R-:W-:Y:S01]  /*0770*/  LOP3.LUT R46, R0.reuse, 0x12, RZ, 0xfc, !PT ;  /* 0x00000012002e7812 */ /* 0x040fe200078efcff */
[----:B---3--:R-:W3:Y:S01]  /*0780*/  MUFU.RCP R8, R8 ;  /* 0x0000000800087308 */ /* 0x008ee20000001000 */
[----:B------:R-:W-:Y:S01]  /*0790*/  ULOP3.LUT UR6, UR7, 0x8, URZ, 0xfc, !UPT ;  /* 0x0000000807067892 */ /* 0x000fe2000f8efc3f */
[----:B------:R-:W-:-:S02]  /*07a0*/  LOP3.LUT R47, R0, 0x14, RZ, 0xfc, !PT ;  /* 0x00000014002f7812 */ /* 0x000fc400078efcff */
[----:B------:R-:W-:Y:S02]  /*07b0*/  CS2R R32, SRZ ;  /* 0x0000000000207805 */ /* 0x000fe4000001ff00 */
[C---:B------:R-:W-:Y:S02]  /*07c0*/  LOP3.LUT R48, R0.reuse, 0x16, RZ, 0xfc, !PT ;  /* 0x0000001600307812 */ /* 0x040fe400078efcff */
[----:B------:R-:W-:Y:S02]  /*07d0*/  CS2R R34, SRZ ;  /* 0x0000000000227805 */ /* 0x000fe4000001ff00 */
[C---:B------:R-:W-:Y:S01]  /*07e0*/  LOP3.LUT R49, R0.reuse, 0x18, RZ, 0xfc, !PT ;  /* 0x0000001800317812 */ /* 0x040fe200078efcff */
[----:B--2---:R-:W-:Y:S01]  /*07f0*/  IMAD.SHL.U32 R71, R53, 0x20, RZ ;  /* 0x0000002035477824 */ /* 0x004fe200078e00ff */
[C---:B------:R-:W-:Y:S01]  /*0800*/  LOP3.LUT R50, R0.reuse, 0x1a, RZ, 0xfc, !PT ;  /* 0x0000001a00327812 */ /* 0x040fe200078efcff */
[----:B-1----:R-:W-:Y:S01]  /*0810*/  VIADD R4, R9, 0xffffffe ;  /* 0x0ffffffe09047836 */ /* 0x002fe20000000000 */
[C---:B------:R-:W-:Y:S01]  /*0820*/  LOP3.LUT R51, R0.reuse, 0x1c, RZ, 0xfc, !PT ;  /* 0x0000001c00337812 */ /* 0x040fe200078efcff */
[CC--:B------:R-:W-:Y:S01]  /*0830*/  IMAD R73, R0.reuse, R53.reuse, RZ ;  /* 0x0000003500497224 */ /* 0x0c0fe200078e02ff */
[C---:B------:R-:W-:Y:S01]  /*0840*/  LOP3.LUT R52, R0.reuse, 0x1e, RZ, 0xfc, !PT ;  /* 0x0000001e00347812 */ /* 0x040fe200078efcff */
[----:B------:R1:W2:Y:S01]  /*0850*/  F2I.FTZ.U32.TRUNC.NTZ R5, R4 ;  /* 0x0000000400057305 */ /* 0x0002a2000021f000 */
[----:B------:R-:W-:Y:S01]  /*0860*/  LOP3.LUT R22, R0, 0x2, RZ, 0xfc, !PT ;  /* 0x0000000200167812 */ /* 0x000fe200078efcff */
[-C--:B------:R-:W-:Y:S01]  /*0870*/  IMAD R77, R51, R53.reuse, RZ ;  /* 0x00000035334d7224 */ /* 0x080fe200078e02ff */
[----:B------:R-:W-:Y:S01]  /*0880*/  CS2R R36, SRZ ;  /* 0x0000000000247805 */ /* 0x000fe2000001ff00 */
[----:B---3--:R-:W-:Y:S01]  /*0890*/  VIADD R2, R8, 0xffffffe ;  /* 0x0ffffffe08027836 */ /* 0x008fe20000000000 */
[----:B------:R-:W-:Y:S01]  /*08a0*/  CS2R R38, SRZ ;  /* 0x0000000000267805 */ /* 0x000fe2000001ff00 */
[----:B------:R-:W-:Y:S01]  /*08b0*/  IMAD.U32 R8, RZ, RZ, UR6 ;  /* 0x00000006ff087e24 */ /* 0x000fe2000f8e00ff */
[----:B------:R-:W-:Y:S01]  /*08c0*/  UMOV UR10, 0xfffffffe ;  /* 0xfffffffe000a7882 */ /* 0x000fe20000000000 */
[----:B------:R3:W4:Y:S01]  /*08d0*/  F2I.FTZ.U32.TRUNC.NTZ R3, R2 ;  /* 0x0000000200037305 */ /* 0x000722000021f000 */
[----:B-1----:R-:W-:Y:S01]  /*08e0*/  IMAD.MOV.U32 R4, RZ, RZ, RZ ;  /* 0x000000ffff047224 */ /* 0x002fe200078e00ff */
[----:B------:R-:W-:Y:S01]  /*08f0*/  UMOV UR11, 0x7fffffdf ;  /* 0x7fffffdf000b7882 */ /* 0x000fe20000000000 */
[----:B------:R-:W-:Y:S01]  /*0900*/  IABS R19, R8 ;  /* 0x0000000800137213 */ /* 0x000fe20000000000 */
[-C--:B------:R-:W-:Y:S01]  /*0910*/  IMAD R75, R52, R53.reuse, RZ ;  /* 0x00000035344b7224 */ /* 0x080fe200078e02ff */
[----:B------:R-:W-:Y:S01]  /*0920*/  ULDC UR16, c[0x0][0x230] ;  /* 0x00008c0000107ab9 */ /* 0x000fe20000000800 */
[----:B------:R-:W-:-:S02]  /*0930*/  IMAD R79, R50, R53, RZ ;  /* 0x00000035324f7224 */ /* 0x000fc400078e02ff */
[----:B--2---:R-:W-:Y:S02]  /*0940*/  IMAD.MOV R17, RZ, RZ, -R5 ;  /* 0x000000ffff117224 */ /* 0x004fe400078e0a05 */
[----:B---3--:R-:W-:Y:S02]  /*0950*/  IMAD.MOV.U32 R2, RZ, RZ, RZ ;  /* 0x000000ffff027224 */ /* 0x008fe400078e00ff */
[----:B------:R-:W-:Y:S02]  /*0960*/  IMAD R9, R17, R14, RZ ;  /* 0x0000000e11097224 */ /* 0x000fe400078e02ff */
[----:B------:R-:W-:Y:S02]  /*0970*/  IMAD R81, R49, R53, RZ ;  /* 0x0000003531517224 */ /* 0x000fe400078e02ff */
[----:B----4-:R-:W-:Y:S02]  /*0980*/  IMAD.MOV R15, RZ, RZ, -R3 ;  /* 0x000000ffff0f7224 */ /* 0x010fe400078e0a03 */
[----:B------:R-:W-:-:S04]  /*0990*/  IMAD.HI.U32 R4, R5, R9, R4 ;  /* 0x0000000905047227 */ /* 0x000fc800078e0004 */
[----:B------:R-:W-:Y:S01]  /*09a0*/  IMAD R5, R15, R16, RZ ;  /* 0x000000100f057224 */ /* 0x000fe200078e02ff */
[----:B------:R-:W-:Y:S01]  /*09b0*/  IABS R15, R12 ;  /* 0x0000000c000f7213 */ /* 0x000fe20000000000 */
[----:B------:R-:W-:Y:S02]  /*09c0*/  IMAD.U32 R9, RZ, RZ, UR7 ;  /* 0x00000007ff097e24 */ /* 0x000fe4000f8e00ff */
[----:B------:R-:W-:-:S03]  /*09d0*/  IMAD.HI.U32 R2, R3, R5, R2 ;  /* 0x0000000503027227 */ /* 0x000fc600078e0002 */
[----:B------:R-:W-:Y:S01]  /*09e0*/  IABS R21, R9 ;  /* 0x0000000900157213 */ /* 0x000fe20000000000 */
[----:B------:R-:W-:Y:S02]  /*09f0*/  IMAD.U32 R3, RZ, RZ, UR4 ;  /* 0x00000004ff037e24 */ /* 0x000fe4000f8e00ff */
[----:B------:R-:W-:Y:S02]  /*0a00*/  IMAD.U32 R5, RZ, RZ, UR5 ;  /* 0x00000005ff057e24 */ /* 0x000fe4000f8e00ff */
[----:B------:R-:W-:Y:S01]  /*0a10*/  IMAD.HI.U32 R4, R4, R15, RZ ;  /* 0x0000000f04047227 */ /* 0x000fe200078e00ff */
[----:B------:R-:W-:Y:S02]  /*0a20*/  IABS R3, R3 ;  /* 0x0000000300037213 */ /* 0x000fe40000000000 */
[----:B------:R-:W-:Y:S01]  /*0a30*/  IABS R17, R5 ;  /* 0x0000000500117213 */ /* 0x000fe20000000000 */
[----:B------:R-:W-:Y:S02]  /*0a40*/  IMAD.MOV R8, RZ, RZ, -R4 ;  /* 0x000000ffff087224 */ /* 0x000fe400078e0a04 */
[----:B------:R-:W-:-:S02]  /*0a50*/  IMAD.MOV.U32 R9, RZ, RZ, R3 ;  /* 0x000000ffff097224 */ /* 0x000fc400078e0003 */
[----:B------:R-:W-:-:S04]  /*0a60*/  IMAD.HI.U32 R4, R2, R17, RZ ;  /* 0x0000001102047227 */ /* 0x000fc800078e00ff */
[----:B------:R-:W-:-:S04]  /*0a70*/  IMAD.HI.U32 R3, R2, R9, RZ ;  /* 0x0000000902037227 */ /* 0x000fc800078e00ff */
[----:B------:R-:W-:Y:S02]  /*0a80*/  IMAD R15, R14, R8, R15 ;  /* 0x000000080e0f7224 */ /* 0x000fe400078e020f */
[----:B------:R-:W-:-:S03]  /*0a90*/  IMAD.HI.U32 R5, R2, R19, RZ ;  /* 0x0000001302057227 */ /* 0x000fc600078e00ff */
[----:B------:R-:W-:Y:S01]  /*0aa0*/  ISETP.GT.U32.AND P0, PT, R14, R15, PT ;  /* 0x0000000f0e00720c */ /* 0x000fe20003f04070 */
[----:B------:R-:W-:-:S04]  /*0ab0*/  IMAD.HI.U32 R2, R2, R21, RZ ;  /* 0x0000001502027227 */ /* 0x000fc800078e00ff */
[----:B------:R-:W-:Y:S02]  /*0ac0*/  IMAD.MOV R3, RZ, RZ, -R3 ;  /* 0x000000ffff037224 */ /* 0x000fe400078e0a03 */
[----:B------:R-:W-:Y:S02]  /*0ad0*/  IMAD.MOV R4, RZ, RZ, -R4 ;  /* 0x000000ffff047224 */ /* 0x000fe400078e0a04 */
[----:B------:R-:W-:Y:S02]  /*0ae0*/  IMAD.MOV R8, RZ, RZ, -R5 ;  /* 0x000000ffff087224 */ /* 0x000fe400078e0a05 */
[----:B------:R-:W-:Y:S02]  /*0af0*/  IMAD.MOV R2, RZ, RZ, -R2 ;  /* 0x000000ffff027224 */ /* 0x000fe400078e0a02 */
[C---:B------:R-:W-:Y:S02]  /*0b00*/  IMAD R3, R16.reuse, R3, R9 ;  /* 0x0000000310037224 */ /* 0x040fe400078e0209 */
[C---:B------:R-:W-:Y:S01]  /*0b10*/  IMAD R5, R16.reuse, R4, R17 ;  /* 0x0000000410057224 */ /* 0x040fe200078e0211 */
[----:B------:R-:W-:Y:S01]  /*0b20*/  SEL R17, RZ, 0x90, !P1 ;  /* 0x00000090ff117807 */ /* 0x000fe20004800000 */
[C---:B------:R-:W-:Y:S01]  /*0b30*/  IMAD R8, R16.reuse, R8, R19 ;  /* 0x0000000810087224 */ /* 0x040fe200078e0213 */
[C---:B------:R-:W-:Y:S01]  /*0b40*/  ISETP.GT.U32.AND P3, PT, R16.reuse, R3, PT ;  /* 0x000000031000720c */ /* 0x040fe20003f64070 */
[C---:B------:R-:W-:Y:S01]  /*0b50*/  IMAD R9, R16.reuse, R2, R21 ;  /* 0x0000000210097224 */ /* 0x040fe200078e0215 */
[C---:B------:R-:W-:Y:S01]  /*0b60*/  ISETP.GT.U32.AND P4, PT, R16.reuse, R5, PT ;  /* 0x000000051000720c */ /* 0x040fe20003f84070 */
[----:B------:R-:W-:Y:S01]  /*0b70*/  @!P0 IMAD.IADD R15, R15, 0x1, -R14 ;  /* 0x000000010f0f8824 */ /* 0x000fe200078e0a0e */
[C---:B------:R-:W-:Y:S01]  /*0b80*/  ISETP.GT.U32.AND P5, PT, R16.reuse, R8, PT ;  /* 0x000000081000720c */ /* 0x040fe20003fa4070 */
[C---:B------:R-:W-:Y:S01]  /*0b90*/  IMAD.SHL.U32 R2, R13.reuse, 0x2, RZ ;  /* 0x000000020d027824 */ /* 0x040fe200078e00ff */
[----:B------:R-:W-:Y:S01]  /*0ba0*/  ISETP.GT.U32.AND P6, PT, R16, R9, PT ;  /* 0x000000091000720c */ /* 0x000fe20003fc4070 */
[----:B------:R-:W-:Y:S01]  /*0bb0*/  IMAD.SHL.U32 R4, R13, 0x40, RZ ;  /* 0x000000400d047824 */ /* 0x000fe200078e00ff */
[----:B------:R-:W-:Y:S01]  /*0bc0*/  ISETP.GT.U32.AND P1, PT, R14, R15, PT ;  /* 0x0000000f0e00720c */ /* 0x000fe20003f24070 */
[-C--:B------:R-:W-:Y:S01]  /*0bd0*/  IMAD R83, R48, R53.reuse, RZ ;  /* 0x0000003530537224 */ /* 0x080fe200078e02ff */
[----:B------:R-:W-:Y:S01]  /*0be0*/  SHF.R.U32.HI R19, RZ, 0x2, R13 ;  /* 0x00000002ff137819 */ /* 0x000fe2000001160d */
[----:B------:R-:W-:Y:S01]  /*0bf0*/  IMAD R21, R46, R53, RZ ;  /* 0x000000352e157224 */ /* 0x000fe200078e02ff */
[----:B------:R-:W-:Y:S01]  /*0c00*/  ISETP.NE.AND P0, PT, R10, RZ, PT ;  /* 0x000000ff0a00720c */ /* 0x000fe20003f05270 */
[----:B------:R-:W-:Y:S01]  /*0c10*/  @!P3 IMAD.IADD R3, R3, 0x1, -R16 ;  /* 0x000000010303b824 */ /* 0x000fe200078e0a10 */
[----:B------:R-:W-:Y:S01]  /*0c20*/  LOP3.LUT R17, R17, 0x7e, R2, 0x78, !PT ;  /* 0x0000007e11117812 */ /* 0x000fe200078e7802 */
[--C-:B------:R-:W-:Y:S01]  /*0c30*/  @!P4 IMAD.IADD R5, R5, 0x1, -R16.reuse ;  /* 0x000000010505c824 */ /* 0x100fe200078e0a10 */
[----:B------:R-:W-:Y:S01]  /*0c40*/  SHF.R.S32.HI R2, RZ, 0x1f, R7 ;  /* 0x0000001fff027819 */ /* 0x000fe20000011407 */
[--C-:B------:R-:W-:Y:S01]  /*0c50*/  @!P5 IMAD.IADD R8, R8, 0x1, -R16.reuse ;  /* 0x000000010808d824 */ /* 0x100fe200078e0a10 */
[C---:B------:R-:W-:Y:S01]  /*0c60*/  ISETP.GT.U32.AND P3, PT, R16.reuse, R3, PT ;  /* 0x000000031000720c */ /* 0x040fe20003f64070 */
[----:B------:R-:W-:Y:S01]  /*0c70*/  @!P6 IMAD.IADD R9, R9, 0x1, -R16 ;  /* 0x000000010909e824 */ /* 0x000fe200078e0a10 */
[C---:B------:R-:W-:Y:S01]  /*0c80*/  ISETP.GT.U32.AND P4, PT, R16.reuse, R5, PT ;  /* 0x000000051000720c */ /* 0x040fe20003f84070 */
[----:B------:R-:W-:Y:S01]  /*0c90*/  @!P1 IMAD.IADD R15, R15, 0x1, -R14 ;  /* 0x000000010f0f9824 */ /* 0x000fe200078e0a0e */
[C---:B------:R-:W-:Y:S01]  /*0ca0*/  ISETP.GT.U32.AND P5, PT, R16.reuse, R8, PT ;  /* 0x000000081000720c */ /* 0x040fe20003fa4070 */
[----:B------:R-:W-:Y:S01]  /*0cb0*/  IMAD R67, R45, R53, RZ ;  /* 0x000000352d437224 */ /* 0x000fe200078e02ff */
[----:B------:R-:W-:Y:S01]  /*0cc0*/  ISETP.GT.U32.AND P6, PT, R16, R9, PT ;  /* 0x000000091000720c */ /* 0x000fe20003fc4070 */
[-C--:B------:R-:W-:Y:S01]  /*0cd0*/  IMAD R65, R44, R53.reuse, RZ ;  /* 0x000000352c417224 */ /* 0x080fe200078e02ff */
[----:B------:R-:W-:Y:S01]  /*0ce0*/  LOP3.LUT R14, R6, 0x30, R19, 0x78, !PT ;  /* 0x00000030060e7812 */ /* 0x000fe200078e7813 */
[----:B------:R-:W-:Y:S01]  /*0cf0*/  IMAD.MOV.U32 R6, RZ, RZ, R15 ;  /* 0x000000ffff067224 */ /* 0x000fe200078e000f */
[----:B------:R-:W-:Y:S01]  /*0d00*/  ISETP.LE.AND P1, PT, RZ, UR4, PT ;  /* 0x00000004ff007c0c */ /* 0x000fe2000bf23270 */
[----:B------:R-:W-:Y:S01]  /*0d10*/  IMAD R63, R43, R53, RZ ;  /* 0x000000352b3f7224 */ /* 0x000fe200078e02ff */
[----:B------:R-:W-:Y:S01]  /*0d20*/  LOP3.LUT R15, R17, 0x1000, R4, 0xf8, !PT ;  /* 0x00001000110f7812 */ /* 0x000fe200078ef804 */
[--C-:B------:R-:W-:Y:S01]  /*0d30*/  @!P3 IMAD.IADD R3, R3, 0x1, -R16.reuse ;  /* 0x000000010303b824 */ /* 0x100fe200078e0a10 */
[----:B------:R-:W-:Y:S01]  /*0d40*/  ISETP.LE.AND P3, PT, RZ, UR6, PT ;  /* 0x00000006ff007c0c */ /* 0x000fe2000bf63270 */
[----:B------:R-:W-:Y:S01]  /*0d50*/  @!P4 IMAD.IADD R5, R5, 0x1, -R16 ;  /* 0x000000010505c824 */ /* 0x000fe200078e0a10 */
[----:B------:R-:W-:Y:S01]  /*0d60*/  ISETP.LE.AND P4, PT, RZ, UR7, PT ;  /* 0x00000007ff007c0c */ /* 0x000fe2000bf83270 */
[----:B------:R-:W-:Y:S01]  /*0d70*/  @!P2 IMAD.MOV R6, RZ, RZ, -R6 ;  /* 0x000000ffff06a224 */ /* 0x000fe200078e0a06 */
[----:B------:R-:W-:Y:S01]  /*0d80*/  ISETP.LE.AND P2, PT, RZ, UR5, PT ;  /* 0x00000005ff007c0c */ /* 0x000fe2000bf43270 */
[--C-:B------:R-:W-:Y:S01]  /*0d90*/  @!P5 IMAD.IADD R8, R8, 0x1, -R16.reuse ;  /* 0x000000010808d824 */ /* 0x100fe200078e0a10 */
[----:B------:R-:W-:Y:S01]  /*0da0*/  @!P0 LOP3.LUT R6, RZ, R10, RZ, 0x33, !PT ;  /* 0x0000000aff068212 */ /* 0x000fe200078e33ff */
[----:B------:R-:W-:Y:S01]  /*0db0*/  @!P6 IMAD.IADD R9, R9, 0x1, -R16 ;  /* 0x000000010909e824 */ /* 0x000fe200078e0a10 */
[----:B------:R-:W-:Y:S01]  /*0dc0*/  LOP3.LUT R16, R13, 0x1f, RZ, 0xc0, !PT ;  /* 0x0000001f0d107812 */ /* 0x000fe200078ec0ff */
[----:B------:R-:W-:Y:S01]  /*0dd0*/  ULDC.64 UR4, c[0x0][0x218] ;  /* 0x0000860000047ab9 */ /* 0x000fe20000000a00 */
[----:B------:R-:W-:Y:S01]  /*0de0*/  ULDC UR6, c[0x0][0x234] ;  /* 0x00008d0000067ab9 */ /* 0x000fe20000000800 */
[----:B------:R-:W-:Y:S01]  /*0df0*/  @!P1 IMAD.MOV R3, RZ, RZ, -R3 ;  /* 0x000000ffff039224 */ /* 0x000fe200078e0a03 */
[----:B------:R-:W-:Y:S01]  /*0e00*/  ISETP.NE.AND P0, PT, R11, RZ, PT ;  /* 0x000000ff0b00720c */ /* 0x000fe20003f05270 */
[----:B0-----:R-:W-:Y:S01]  /*0e10*/  IMAD R95, R16, R69, RZ ;  /* 0x00000045105f7224 */ /* 0x001fe200078e02ff */
[----:B------:R-:W-:Y:S01]  /*0e20*/  LOP3.LUT R4, RZ, R11, RZ, 0x33, !PT ;  /* 0x0000000bff047212 */ /* 0x000fe200078e33ff */
[----:B------:R-:W-:Y:S01]  /*0e30*/  @!P4 IMAD.MOV R9, RZ, RZ, -R9 ;  /* 0x000000ffff09c224 */ /* 0x000fe200078e0a09 */
[----:B------:R-:W-:Y:S01]  /*0e40*/  LEA.HI R2, R2, R7, RZ, 0x5 ;  /* 0x0000000702027211 */ /* 0x000fe200078f28ff */
[----:B------:R-:W-:Y:S01]  /*0e50*/  @!P2 IMAD.MOV R5, RZ, RZ, -R5 ;  /* 0x000000ffff05a224 */ /* 0x000fe200078e0a05 */
[----:B------:R-:W-:Y:S01]  /*0e60*/  LEA R20, P5, R95, UR4, 0x1 ;  /* 0x000000045f147c11 */ /* 0x000fe2000f8a08ff */
[----:B------:R-:W-:Y:S01]  /*0e70*/  @!P3 IMAD.MOV R8, RZ, RZ, -R8 ;  /* 0x000000ffff08b224 */ /* 0x000fe200078e0a08 */
[----:B------:R-:W-:Y:S01]  /*0e80*/  UIADD3 UR4, UR12, 0x2000, URZ ;  /* 0x000020000c047890 */ /* 0x000fe2000fffe03f */
[----:B------:R-:W-:Y:S01]  /*0e90*/  IMAD R6, R6, UR6, RZ ;  /* 0x0000000606067c24 */ /* 0x000fe2000f8e02ff */
[C---:B------:R-:W-:Y:S01]  /*0ea0*/  SEL R85, R4.reuse, R3, !P0 ;  /* 0x0000000304557207 */ /* 0x040fe20004000000 */
[----:B------:R-:W-:Y:S01]  /*0eb0*/  ULDC UR6, c[0x0][0x240] ;  /* 0x0000900000067ab9 */ /* 0x000fe20000000800 */
[C---:B------:R-:W-:Y:S01]  /*0ec0*/  SEL R87, R4.reuse, R5, !P0 ;  /* 0x0000000504577207 */ /* 0x040fe20004000000 */
[----:B------:R-:W-:Y:S01]  /*0ed0*/  USHF.R.U32.HI UR4, URZ, 0x4, UR4 ;  /* 0x000000043f047899 */ /* 0x000fe20008011604 */
[C---:B------:R-:W-:Y:S01]  /*0ee0*/  SEL R89, R4.reuse, R8, !P0 ;  /* 0x0000000804597207 */ /* 0x040fe20004000000 */
[----:B------:R-:W-:Y:S01]  /*0ef0*/  IMAD R17, R47, R53, RZ ;  /* 0x000000352f117224 */ /* 0x000fe200078e02ff */
[----:B------:R-:W-:Y:S01]  /*0f00*/  SEL R91, R4, R9, !P0 ;  /* 0x00000009045b7207 */ /* 0x000fe20004000000 */
[-C--:B------:R-:W-:Y:S01]  /*0f10*/  IMAD R61, R42, R53.reuse, RZ ;  /* 0x000000352a3d7224 */ /* 0x080fe200078e02ff */
[----:B------:R-:W-:Y:S01]  /*0f20*/  LEA R7, P1, R6, UR8, 0x1 ;  /* 0x0000000806077c11 */ /* 0x000fe2000f8208ff */
[----:B------:R-:W-:Y:S01]  /*0f30*/  USGXT.U32 UR4, UR4, 0xe ;  /* 0x0000000e0404789a */ /* 0x000fe20008000000 */
[-C--:B------:R-:W-:Y:S01]  /*0f40*/  IMAD R59, R41, R53.reuse, RZ ;  /* 0x00000035293b7224 */ /* 0x080fe200078e02ff */
[----:B------:R-:W-:Y:S01]  /*0f50*/  LEA.HI.X.SX32 R95, R95, UR5, 0x1, P5 ;  /* 0x000000055f5f7c11 */ /* 0x000fe2000a8f0eff */
[-C--:B------:R-:W-:Y:S01]  /*0f60*/  IMAD R57, R40, R53.reuse, RZ ;  /* 0x0000003528397224 */ /* 0x080fe200078e02ff */
[----:B------:R-:W-:Y:S01]  /*0f70*/  LEA.HI.X.SX32 R3, R6, UR9, 0x1, P1 ;  /* 0x0000000906037c11 */ /* 0x000fe200088f0eff */
[-C--:B------:R-:W-:Y:S01]  /*0f80*/  IMAD R55, R23, R53.reuse, RZ ;  /* 0x0000003517377224 */ /* 0x080fe200078e02ff */
[----:B------:R-:W-:Y:S01]  /*0f90*/  SHF.R.S32.HI R54, RZ, 0x5, R2 ;  /* 0x00000005ff367819 */ /* 0x000fe20000011402 */
[----:B------:R-:W-:Y:S01]  /*0fa0*/  IMAD.SHL.U32 R69, R69, 0x20, RZ ;  /* 0x0000002045457824 */ /* 0x000fe200078e00ff */
[C---:B------:R-:W-:Y:S01]  /*0fb0*/  LOP3.LUT R60, R15.reuse, 0x20, RZ, 0x3c, !PT ;  /* 0x000000200f3c7812 */ /* 0x040fe200078e3cff */
[----:B------:R-:W-:Y:S01]  /*0fc0*/  IMAD R53, R22, R53, RZ ;  /* 0x0000003516357224 */ /* 0x000fe200078e02ff */
[----:B------:R-:W-:Y:S01]  /*0fd0*/  LOP3.LUT R58, R15, 0x40, RZ, 0x3c, !PT ;  /* 0x000000400f3a7812 */ /* 0x000fe200078e3cff */
[----:B------:R-:W-:Y:S01]  /*0fe0*/  IMAD R85, R85, UR6, RZ ;  /* 0x0000000655557c24 */ /* 0x000fe2000f8e02ff */
[----:B------:R-:W-:Y:S01]  /*0ff0*/  LOP3.LUT R56, R15, 0x60, RZ, 0x3c, !PT ;  /* 0x000000600f387812 */ /* 0x000fe200078e3cff */
[----:B------:R-:W-:Y:S01]  /*1000*/  IMAD R87, R87, UR6, RZ ;  /* 0x0000000657577c24 */ /* 0x000fe2000f8e02ff */
[----:B------:R-:W-:Y:S01]  /*1010*/  UMOV UR5, URZ ;  /* 0x0000003f00057c82 */ /* 0x000fe20008000000 */
[----:B------:R-:W-:Y:S01]  /*1020*/  IMAD R89, R89, UR6, RZ ;  /* 0x0000000659597c24 */ /* 0x000fe2000f8e02ff */
[----:B------:R-:W-:Y:S01]  /*1030*/  UIADD3.64 UR10, UR4, -UR10, URZ ;  /* 0x8000000a040a7297 */ /* 0x000fe2000fffe03f */
[----:B------:R-:W-:-:S11]  /*1040*/  IMAD R91, R91, UR6, RZ ;  /* 0x000000065b5b7c24 */ /* 0x000fd6000f8e02ff */
.L_x_1:
[----:B------:R-:W-:Y:S01]  /*1050*/  ISETP.GE.AND P1, PT, R22, UR16, PT ;  /* 0x0000001016007c0c */ /* 0x000fe2000bf26270 */
[----:B------:R-:W-:Y:S01]  /*1060*/  IMAD.MOV.U32 R2, RZ, RZ, R7 ;  /* 0x000000ffff027224 */ /* 0x000fe200078e0007 */
[----:B------:R-:W-:Y:S02]  /*1070*/  PRMT R93, RZ, 0x7610, R93 ;  /* 0x00007610ff5d7816 */ /* 0x000fe4000000005d */
[----:B------:R-:W-:Y:S01]  /*1080*/  ISETP.GE.AND P0, PT, R0, UR16, PT ;  /* 0x0000001000007c0c */ /* 0x000fe2000bf06270 */
[----:B------:R-:W-:Y:S01]  /*1090*/  IMAD.WIDE R8, R53, 0x2, R2 ;  /* 0x0000000235087825 */ /* 0x000fe200078e0202 */
[----:B------:R-:W-:Y:S02]  /*10a0*/  PRMT R62, RZ, 0x7610, R62 ;  /* 0x00007610ff3e7816 */ /* 0x000fe4000000003e */
[----:B------:R-:W-:Y:S01]  /*10b0*/  PRMT R99, RZ, 0x7610, R99 ;  /* 0x00007610ff637816 */ /* 0x000fe20000000063 */
[----:B------:R-:W-:Y:S01]  /*10c0*/  IMAD.WIDE R6, R73, 0x2, R2 ;  /* 0x0000000249067825 */ /* 0x000fe200078e0202 */
[----:B------:R-:W-:-:S03]  /*10d0*/  ISETP.GE.AND P2, PT, R23, UR16, PT ;  /* 0x0000001017007c0c */ /* 0x000fc6000bf46270 */
[----:B------:R-:W2:Y:S01]  /*10e0*/  @!P1 LDG.E.U16 R93, desc[UR14][R8.64] ;  /* 0x0000000e085d9981 */ /* 0x000ea2000c1e1500 */
[----:B------:R-:W-:Y:S01]  /*10f0*/  ISETP.GE.AND P1, PT, R40, UR16, PT ;  /* 0x0000001028007c0c */ /* 0x000fe2000bf26270 */
[----:B------:R-:W-:Y:S02]  /*1100*/  IMAD.WIDE R4, R57, 0x2, R2 ;  /* 0x0000000239047825 */ /* 0x000fe400078e0202 */
[----:B------:R-:W3:Y:S01]  /*1110*/  @!P0 LDG.E.U16 R62, desc[UR14][R6.64] ;  /* 0x0000000e063e8981 */ /* 0x000ee2000c1e1500 */
[----:B------:R-:W-:-:S09]  /*1120*/  ISETP.GE.AND P0, PT, R43, UR16, PT ;  /* 0x000000102b007c0c */ /* 0x000fd2000bf06270 */
[----:B------:R0:W4:Y:S01]  /*1130*/  @!P1 LDG.E.U16 R99, desc[UR14][R4.64] ;  /* 0x0000000e04639981 */ /* 0x000122000c1e1500 */
[----:B------:R-:W-:Y:S01]  /*1140*/  ISETP.GE.AND P1, PT, R44, UR16, PT ;  /* 0x000000102c007c0c */ /* 0x000fe2000bf26270 */
[----:B------:R-:W-:Y:S01]  /*1150*/  IMAD.WIDE R10, R55, 0x2, R2 ;  /* 0x00000002370a7825 */ /* 0x000fe200078e0202 */
[----:B------:R-:W-:Y:S02]  /*1160*/  PRMT R97, RZ, 0x7610, R97 ;  /* 0x00007610ff617816 */ /* 0x000fe40000000061 */
[----:B------:R-:W-:Y:S01]  /*1170*/  PRMT R103, RZ, 0x7610, R103 ;  /* 0x00007610ff677816 */ /* 0x000fe20000000067 */
[----:B------:R-:W-:Y:S01]  /*1180*/  IMAD.WIDE R18, R63, 0x2, R2 ;  /* 0x000000023f127825 */ /* 0x000fe200078e0202 */
[----:B------:R-:W-:Y:S02]  /*1190*/  PRMT R105, RZ, 0x7610, R105 ;  /* 0x00007610ff697816 */ /* 0x000fe40000000069 */
[----:B------:R-:W-:Y:S01]  /*11a0*/  ISETP.GE.AND P3, PT, R41, UR16, PT ;  /* 0x0000001029007c0c */ /* 0x000fe2000bf66270 */
[----:B0-----:R-:W-:Y:S01]  /*11b0*/  IMAD.WIDE R4, R65, 0x2, R2 ;  /* 0x0000000241047825 */ /* 0x001fe200078e0202 */
[----:B------:R0:W5:Y:S01]  /*11c0*/  @!P2 LDG.E.U16 R97, desc[UR14][R10.64] ;  /* 0x0000000e0a61a981 */ /* 0x000162000c1e1500 */
[----:B------:R-:W-:-:S02]  /*11d0*/  ISETP.GE.AND P4, PT, R42, UR16, PT ;  /* 0x000000102a007c0c */ /* 0x000fc4000bf86270 */
[----:B------:R-:W-:Y:S01]  /*11e0*/  ISETP.GE.AND P2, PT, R45, UR16, PT ;  /* 0x000000102d007c0c */ /* 0x000fe2000bf46270 */
[----:B------:R-:W4:Y:S01]  /*11f0*/  @!P0 LDG.E.U16 R103, desc[UR14][R18.64] ;  /* 0x0000000e12678981 */ /* 0x000f22000c1e1500 */
[----:B------:R-:W-:-:S03]  /*1200*/  ISETP.GE.AND P0, PT, R47, UR16, PT ;  /* 0x000000102f007c0c */ /* 0x000fc6000bf06270 */
[----:B------:R1:W4:Y:S01]  /*1210*/  @!P1 LDG.E.U16 R105, desc[UR14][R4.64] ;  /* 0x0000000e04699981 */ /* 0x000322000c1e1500 */
[----:B------:R-:W-:Y:S01]  /*1220*/  ISETP.GE.AND P1, PT, R49, UR16, PT ;  /* 0x0000001031007c0c */ /* 0x000fe2000bf26270 */
[----:B------:R-:W-:Y:S01]  /*1230*/  IMAD.WIDE R6, R59, 0x2, R2 ;  /* 0x000000023b067825 */ /* 0x000fe200078e0202 */
[----:B------:R-:W-:Y:S02]  /*1240*/  PRMT R64, RZ, 0x7610, R64 ;  /* 0x00007610ff407816 */ /* 0x000fe40000000040 */
[----:B------:R-:W-:Y:S01]  /*1250*/  PRMT R101, RZ, 0x7610, R101 ;  /* 0x00007610ff657816 */ /* 0x000fe20000000065 */
[----:B------:R-:W-:Y:S01]  /*1260*/  IMAD.WIDE R8, R61, 0x2, R2 ;  /* 0x000000023d087825 */ /* 0x000fe200078e0202 */
[----:B------:R-:W-:Y:S02]  /*1270*/  PRMT R66, RZ, 0x7610, R66 ;  /* 0x00007610ff427816 */ /* 0x000fe40000000042 */
[----:B------:R1:W2:Y:S01]  /*1280*/  @!P3 LDG.E.U16 R64, desc[UR14][R6.64] ;  /* 0x0000000e0640b981 */ /* 0x0002a2000c1e1500 */
[----:B------:R-:W-:Y:S01]  /*1290*/  PRMT R109, RZ, 0x7610, R109 ;  /* 0x00007610ff6d7816 */ /* 0x000fe2000000006d */
[----:B0-----:R-:W-:Y:S01]  /*12a0*/  IMAD.WIDE R10, R17, 0x2, R2 ;  /* 0x00000002110a7825 */ /* 0x001fe200078e0202 */
[----:B------:R-:W-:Y:S01]  /*12b0*/  PRMT R68, RZ, 0x7610, R68 ;  /* 0x00007610ff447816 */ /* 0x000fe20000000044 */
[----:B------:R0:W5:Y:S01]  /*12c0*/  @!P4 LDG.E.U16 R101, desc[UR14][R8.64] ;  /* 0x0000000e0865c981 */ /* 0x000162000c1e1500 */
[----:B------:R-:W-:Y:S01]  /*12d0*/  ISETP.GE.AND P3, PT, R46, UR16, PT ;  /* 0x000000102e007c0c */ /* 0x000fe2000bf66270 */
[----:B-1----:R-:W-:-:S04]  /*12e0*/  IMAD.WIDE R4, R81, 0x2, R2 ;  /* 0x0000000251047825 */ /* 0x002fc800078e0202 */
[----:B------:R-:W-:Y:S01]  /*12f0*/  IMAD.WIDE R6, R67, 0x2, R2 ;  /* 0x0000000243067825 */ /* 0x000fe200078e0202 */
[----:B------:R-:W4:Y:S01]  /*1300*/  @!P0 LDG.E.U16 R109, desc[UR14][R10.64] ;  /* 0x0000000e0a6d8981 */ /* 0x000f22000c1e1500 */
[----:B------:R-:W-:Y:S02]  /*1310*/  ISETP.GE.AND P4, PT, R48, UR16, PT ;  /* 0x0000001030007c0c */ /* 0x000fe4000bf86270 */
[----:B------:R-:W-:Y:S01]  /*1320*/  ISETP.GE.AND P0, PT, R51, UR16, PT ;  /* 0x0000001033007c0c */ /* 0x000fe2000bf06270 */
[----:B------:R1:W5:Y:S01]  /*1330*/  @!P2 LDG.E.U16 R66, desc[UR14][R6.64] ;  /* 0x0000000e0642a981 */ /* 0x000362000c1e1500 */
[----:B------:R-:W-:-:S03]  /*1340*/  ISETP.GE.AND P2, PT, R50, UR16, PT ;  /* 0x0000001032007c0c */ /* 0x000fc6000bf46270 */
[----:B------:R-:W4:Y:S01]  /*1350*/  @!P1 LDG.E.U16 R68, desc[UR14][R4.64] ;  /* 0x0000000e04449981 */ /* 0x000f22000c1e1500 */
[----:B------:R-:W-:Y:S01]  /*1360*/  ISETP.GE.AND P1, PT, R52, UR16, PT ;  /* 0x0000001034007c0c */ /* 0x000fe2000bf26270 */
[----:B0-----:R-:W-:Y:S01]  /*1370*/  IMAD.WIDE R8, R21, 0x2, R2 ;  /* 0x0000000215087825 */ /* 0x001fe200078e0202 */
[----:B------:R-:W-:Y:S02]  /*1380*/  PRMT R107, RZ, 0x7610, R107 ;  /* 0x00007610ff6b7816 */ /* 0x000fe4000000006b */
[----:B------:R-:W-:Y:S01]  /*1390*/  PRMT R111, RZ, 0x7610, R111 ;  /* 0x00007610ff6f7816 */ /* 0x000fe2000000006f */
[----:B------:R-:W-:Y:S01]  /*13a0*/  IMAD.WIDE R18, R83, 0x2, R2 ;  /* 0x0000000253127825 */ /* 0x000fe200078e0202 */
[----:B------:R-:W-:Y:S02]  /*13b0*/  PRMT R113, RZ, 0x7610, R113 ;  /* 0x00007610ff717816 */ /* 0x000fe40000000071 */
[----:B------:R0:W4:Y:S01]  /*13c0*/  @!P3 LDG.E.U16 R107, desc[UR14][R8.64] ;  /* 0x0000000e086bb981 */ /* 0x000122000c1e1500 */
[----:B------:R-:W-:Y:S01]  /*13d0*/  PRMT R115, RZ, 0x7610, R115 ;  /* 0x00007610ff737816 */ /* 0x000fe20000000073 */
[----:B-1----:R-:W-:Y:S01]  /*13e0*/  IMAD.WIDE R6, R79, 0x2, R2 ;  /* 0x000000024f067825 */ /* 0x002fe200078e0202 */
[----:B------:R-:W-:Y:S01]  /*13f0*/  PRMT R117, RZ, 0x7610, R117 ;  /* 0x00007610ff757816 */ /* 0x000fe20000000075 */
[----:B------:R-:W4:Y:S02]  /*1400*/  @!P4 LDG.E.U16 R111, desc[UR14][R18.64] ;  /* 0x0000000e126fc981 */ /* 0x000f24000c1e1500 */
[----:B------:R-:W-:-:S02]  /*1410*/  IMAD.WIDE R10, R75, 0x2, R2 ;  /* 0x000000024b0a7825 */ /* 0x000fc400078e0202 */
[----:B------:R1:W4:Y:S02]  /*1420*/  @!P2 LDG.E.U16 R113, desc[UR14][R6.64] ;  /* 0x0000000e0671a981 */ /* 0x000324000c1e1500 */
[----:B0-----:R-:W-:Y:S02]  /*1430*/  IMAD.WIDE R8, R77, 0x2, R2 ;  /* 0x000000024d087825 */ /* 0x001fe400078e0202 */
[----:B------:R-:W4:Y:S04]  /*1440*/  @!P1 LDG.E.U16 R117, desc[UR14][R10.64] ;  /* 0x0000000e0a759981 */ /* 0x000f28000c1e1500 */
[----:B------:R0:W4:Y:S01]  /*1450*/  @!P0 LDG.E.U16 R115, desc[UR14][R8.64] ;  /* 0x0000000e08738981 */ /* 0x000122000c1e1500 */
[----:B------:R-:W-:Y:S01]  /*1460*/  BAR.SYNC.DEFER_BLOCKING 0x0 ;  /* 0x0000000000007b1d */ /* 0x000fe20000010000 */
[----:B------:R-:W-:Y:S01]  /*1470*/  ISETP.GE.AND P0, PT, R16, UR16, PT ;  /* 0x0000001010007c0c */ /* 0x000fe2000bf06270 */
[----:B------:R-:W-:-:S02]  /*1480*/  IMAD.MOV.U32 R4, RZ, RZ, R20 ;  /* 0x000000ffff047224 */ /* 0x000fc400078e0014 */
[--C-:B------:R-:W-:Y:S01]  /*1490*/  IMAD.MOV.U32 R5, RZ, RZ, R95.reuse ;  /* 0x000000ffff057224 */ /* 0x100fe200078e005f */
[----:B------:R-:W-:Y:S02]  /*14a0*/  PRMT R95, RZ, 0x7610, R95 ;  /* 0x00007610ff5f7816 */ /* 0x000fe4000000005f */
[----:B------:R-:W-:Y:S01]  /*14b0*/  PRMT R119, RZ, 0x7610, R119 ;  /* 0x00007610ff777816 */ /* 0x000fe20000000077 */
[----:B-1----:R-:W-:Y:S01]  /*14c0*/  IMAD.WIDE R6, R91, 0x2, R4 ;  /* 0x000000025b067825 */ /* 0x002fe200078e0204 */
[----:B------:R-:W-:Y:S02]  /*14d0*/  PRMT R121, RZ, 0x7610, R121 ;  /* 0x00007610ff797816 */ /* 0x000fe40000000079 */
[----:B------:R-:W-:Y:S01]  /*14e0*/  PRMT R123, RZ, 0x7610, R123 ;  /* 0x00007610ff7b7816 */ /* 0x000fe2000000007b */
[----:B0-----:R-:W-:-:S04]  /*14f0*/  IMAD.WIDE R8, R89, 0x2, R4 ;  /* 0x0000000259087825 */ /* 0x001fc800078e0204 */
[----:B------:R-:W-:-:S04]  /*1500*/  IMAD.WIDE R18, R87, 0x2, R4 ;  /* 0x0000000257127825 */ /* 0x000fc800078e0204 */
[----:B------:R-:W-:Y:S01]  /*1510*/  IMAD.WIDE R10, R85, 0x2, R4 ;  /* 0x00000002550a7825 */ /* 0x000fe200078e0204 */
[----:B------:R-:W4:Y:S04]  /*1520*/  @!P0 LDG.E.U16 R95, desc[UR14][R6.64] ;  /* 0x0000000e065f8981 */ /* 0x000f28000c1e1500 */
[----:B------:R-:W4:Y:S04]  /*1530*/  @!P0 LDG.E.U16 R119, desc[UR14][R8.64] ;  /* 0x0000000e08778981 */ /* 0x000f28000c1e1500 */
[----:B------:R-:W4:Y:S04]  /*1540*/  @!P0 LDG.E.U16 R121, desc[UR14][R18.64] ;  /* 0x0000000e12798981 */ /* 0x000f28000c1e1500 */
[----:B------:R-:W4:Y:S01]  /*1550*/  @!P0 LDG.E.U16 R123, desc[UR14][R10.64] ;  /* 0x0000000e0a7b8981 */ /* 0x000f22000c1e1500 */
[----:B------:R-:W-:-:S04]  /*1560*/  USHF.L.U32 UR6, UR17, 0x6, URZ ;  /* 0x0000000611067899 */ /* 0x000fc8000800063f */
[----:B------:R-:W-:-:S04]  /*1570*/  ULOP3.LUT UR6, UR6, 0x100, URZ, 0xc0, !UPT ;  /* 0x0000010006067892 */ /* 0x000fc8000f8ec03f */
[----:B------:R-:W-:-:S04]  /*1580*/  ULEA.HI UR6, UR12, UR6, URZ, 0x1c ;  /* 0x000000060c067291 */ /* 0x000fc8000f8fe03f */
[----:B------:R-:W-:Y:S01]  /*1590*/  ULOP3.LUT UR6, UR6, 0x3fff, URZ, 0xc0, !UPT ;  /* 0x00003fff06067892 */ /* 0x000fe2000f8ec03f */
[----:B------:R-:W-:Y:S01]  /*15a0*/  UMOV UR22, UR4 ;  /* 0x0000000400167c82 */ /* 0x000fe20008000000 */
[----:B------:R-:W-:Y:S01]  /*15b0*/  UMOV UR23, 0x80000020 ;  /* 0x8000002000177882 */ /* 0x000fe20000000000 */
[----:B------:R-:W-:-:S04]  /*15c0*/  UMOV UR21, 0x40000040 ;  /* 0x4000004000157882 */ /* 0x000fc80000000000 */
[----:B------:R-:W-:Y:S01]  /*15d0*/  UMOV UR20, UR6 ;  /* 0x0000000600147c82 */ /* 0x000fe20008000000 */
[----:B------:R-:W-:Y:S01]  /*15e0*/  UMOV UR8, 0x80 ;  /* 0x0000008000087882 */ /* 0x000fe20000000000 */
[----:B------:R-:W-:Y:S01]  /*15f0*/  UMOV UR9, 0x40000040 ;  /* 0x4000004000097882 */ /* 0x000fe20000000000 */
[----:B------:R-:W-:Y:S02]  /*1600*/  UMOV UR7, URZ ;  /* 0x0000003f00077c82 */ /* 0x000fe40008000000 */
[----:B------:R-:W-:Y:S01]  /*1610*/  UIADD3.64 UR8, UR6, UR8, URZ ;  /* 0x0000000806087297 */ /* 0x000fe2000fffe03f */
[----:B---3--:R-:W-:Y:S04]  /*1620*/  STS.U16 [R15+UR12], R62 ;  /* 0x0000003e0f007988 */ /* 0x008fe8000800040c */
[----:B--2---:R-:W-:Y:S04]  /*1630*/  STS.U16 [R15+UR12+0x400], R64 ;  /* 0x000400400f007988 */ /* 0x004fe8000800040c */
[----:B-----5:R-:W-:Y:S04]  /*1640*/  STS.U16 [R15+UR12+0x800], R66 ;  /* 0x000800420f007988 */ /* 0x020fe8000800040c */
[----:B----4-:R-:W-:Y:S04]  /*1650*/  STS.U16 [R15+UR12+0xc00], R68 ;  /* 0x000c00440f007988 */ /* 0x010fe8000800040c */
[----:B------:R-:W-:Y:S04]  /*1660*/  STS.U16 [R60+UR12+0x100], R93 ;  /* 0x0001005d3c007988 */ /* 0x000fe8000800040c */
        /* <DEDUP_REMOVED lines=11> */
[----:B------:R0:W-:Y:S04]  /*1720*/  STS.U16 [R14+UR12+0x2000], R95 ;  /* 0x0020005f0e007988 */ /* 0x0001e8000800040c */
[----:B------:R1:W-:Y:S04]  /*1730*/  STS.U16 [R14+UR12+0x2200], R119 ;  /* 0x002200770e007988 */ /* 0x0003e8000800040c */
[----:B------:R1:W-:Y:S04]  /*1740*/  STS.U16 [R14+UR12+0x2400], R121 ;  /* 0x002400790e007988 */ /* 0x0003e8000800040c */
[----:B------:R1:W-:Y:S01]  /*1750*/  STS.U16 [R14+UR12+0x2600], R123 ;  /* 0x0026007b0e007988 */ /* 0x0003e2000800040c */
[----:B------:R2:W-:Y:S06]  /*1760*/  MEMBAR.ALL.CTA ;  /* 0x0000000000007992 */ /* 0x0005ec0000008000 */
[----:B--2---:R-:W2:Y:S02]  /*1770*/  FENCE.VIEW.ASYNC.S ;  /* 0x00000000000073c6 */ /* 0x004ea40000000000 */
[----:B--2---:R-:W-:Y:S06]  /*1780*/  BAR.SYNC.DEFER_BLOCKING 0x0 ;  /* 0x0000000000007b1d */ /* 0x004fec0000010000 */
[----:B------:R-:W-:-:S06]  /*1790*/  WARPGROUP.ARRIVE ;  /* 0x00000000000079c5 */ /* 0x000fcc0000000000 */
[----:B------:R-:W-:Y:S01]  /*17a0*/  HGMMA.64x32x16.F32 R24, gdesc[UR20].tnspA, R24 ;  /* 0x20600000141879f0 */ /* 0x000fe20008700818 */
[----:B------:R-:W-:-:S05]  /*17b0*/  VIADD R54, R54, 0xffffffff ;  /* 0xffffffff36367836 */ /* 0x000fca0000000000 */
[----:B------:R-:W-:Y:S01]  /*17c0*/  ISETP.NE.U32.AND P0, PT, R54, RZ, PT ;  /* 0x000000ff3600720c */ /* 0x000fe20003f05070 */
[----:B------:R-:W-:Y:S01]  /*17d0*/  HGMMA.64x32x16.F32 R24, gdesc[UR8].tnspA, R24, gsb0 ;  /* 0x20600000081879f0 */ /* 0x000fe20008000818 */
[----:B0-----:R-:W-:Y:S01]  /*17e0*/  IMAD.WIDE R94, R69, 0x2, R4 ;  /* 0x00000002455e7825 */ /* 0x001fe200078e0204 */
[----:B------:R-:W-:-:S03]  /*17f0*/  UIADD3 UR16, UR16, -0x20, URZ ;  /* 0xffffffe010107890 */ /* 0x000fc6000fffe03f */
[----:B------:R-:W-:-:S04]  /*1800*/  IMAD.WIDE R2, R71, 0x2, R2 ;  /* 0x0000000247027825 */ /* 0x000fc800078e0202 */
[----:B------:R-:W-:Y:S02]  /*1810*/  IMAD.MOV.U32 R20, RZ, RZ, R94 ;  /* 0x000000ffff147224 */ /* 0x000fe400078e005e */
[----:B------:R-:W-:Y:S01]  /*1820*/  IMAD.MOV.U32 R7, RZ, RZ, R2 ;  /* 0x000000ffff077224 */ /* 0x000fe200078e0002 */
[----:B------:R-:W-:Y:S02]  /*1830*/  WARPGROUP.DEPBAR.LE gsb0, 0x0 ;  /* 0x00008000000079c5 */ /* 0x000fe40000010000 */
[----:B-1----:R-:W-:Y:S05]  /*1840*/  @P0 BRA `(.L_x_1) ;  /* 0xfffffff800000947 */ /* 0x002fea000383ffff */
[----:B------:R-:W-:Y:S02]  /*1850*/  F2FP.F16.F32.PACK_AB R35, R39, R35 ;  /* 0x000000232723723e */ /* 0x000fe400000000ff */
[----:B------:R-:W-:Y:S02]  /*1860*/  F2FP.F16.F32.PACK_AB R34, R38, R34 ;  /* 0x000000222622723e */ /* 0x000fe400000000ff */
[----:B------:R-:W-:Y:S02]  /*1870*/  F2FP.F16.F32.PACK_AB R33, R37, R33 ;  /* 0x000000212521723e */ /* 0x000fe400000000ff */
[----:B------:R-:W-:Y:S02]  /*1880*/  F2FP.F16.F32.PACK_AB R32, R36, R32 ;  /* 0x000000202420723e */ /* 0x000fe400000000ff */
[----:B------:R-:W-:Y:S02]  /*1890*/  F2FP.F16.F32.PACK_AB R27, R31, R27 ;  /* 0x0000001b1f1b723e */ /* 0x000fe400000000ff */
[----:B------:R-:W-:-:S02]  /*18a0*/  F2FP.F16.F32.PACK_AB R26, R30, R26 ;  /* 0x0000001a1e1a723e */ /* 0x000fc400000000ff */
[----:B------:R-:W-:Y:S02]  /*18b0*/  F2FP.F16.F32.PACK_AB R25, R29, R25 ;  /* 0x000000191d19723e */ /* 0x000fe400000000ff */
[----:B------:R-:W-:-:S07]  /*18c0*/  F2FP.F16.F32.PACK_AB R24, R28, R24 ;  /* 0x000000181c18723e */ /* 0x000fce00000000ff */
.L_x_0:
[----:B------:R-:W-:Y:S01]  /*18d0*/  BAR.SYNC.DEFER_BLOCKING 0x0 ;  /* 0x0000000000007b1d */ /* 0x000fe20000010000 */
[C---:B------:R-:W-:Y:S01]  /*18e0*/  IMAD.SHL.U32 R2, R13.reuse, 0x10, RZ ;  /* 0x000000100d027824 */ /* 0x040fe200078e00ff */
[C---:B------:R-:W-:Y:S01]  /*18f0*/  LOP3.LUT R28, R13.reuse, 0xff, RZ, 0xc0, !PT ;  /* 0x000000ff0d1c7812 */ /* 0x040fe200078ec0ff */
[C---:B------:R-:W-:Y:S02]  /*1900*/  IMAD.SHL.U32 R4, R13.reuse, 0x100, RZ ;  /* 0x000001000d047824 */ /* 0x040fe400078e00ff */
[----:B------:R-:W-:Y:S01]  /*1910*/  IMAD.SHL.U32 R3, R13, 0x8, RZ ;  /* 0x000000080d037824 */ /* 0x000fe200078e00ff */
[----:B------:R-:W-:Y:S01]  /*1920*/  LOP3.LUT R2, R2, 0x70, RZ, 0xc0, !PT ;  /* 0x0000007002027812 */ /* 0x000fe200078ec0ff */
[----:B------:R-:W-:Y:S01]  /*1930*/  ULDC UR4, c[0x0][0x244] ;  /* 0x0000910000047ab9 */ /* 0x000fe20000000800 */
[----:B------:R-:W-:Y:S01]  /*1940*/  LOP3.LUT R5, R4, 0x800, RZ, 0xc0, !PT ;  /* 0x0000080004057812 */ /* 0x000fe200078ec0ff */
[----:B------:R-:W-:Y:S01]  /*1950*/  ULDC.64 UR6, c[0x0][0x228] ;  /* 0x00008a0000067ab9 */ /* 0x000fe20000000a00 */
[----:B------:R-:W-:Y:S01]  /*1960*/  LOP3.LUT R3, R3, 0x780, RZ, 0xc0, !PT ;  /* 0x0000078003037812 */ /* 0x000fe200078ec0ff */
[----:B------:R-:W-:Y:S01]  /*1970*/  IMAD.U32 R13, RZ, RZ, UR13 ;  /* 0x0000000dff0d7e24 */ /* 0x000fe2000f8e00ff */
[----:B------:R-:W-:-:S02]  /*1980*/  IADD3 R2, R5, UR12, R2 ;  /* 0x0000000c05027c10 */ /* 0x000fc4000fffe002 */
[----:B------:R-:W-:Y:S02]  /*1990*/  LEA R28, R28, UR12, 0x4 ;  /* 0x0000000c1c1c7c11 */ /* 0x000fe4000f8e20ff */
[----:B------:R-:W-:Y:S01]  /*19a0*/  ISETP.GE.AND P0, PT, R12, UR6, PT ;  /* 0x000000060c007c0c */ /* 0x000fe2000bf06270 */
[----:B------:R-:W-:Y:S01]  /*19b0*/  IMAD.IADD R16, R3, 0x1, R2 ;  /* 0x0000000103107824 */ /* 0x000fe200078e0202 */
[----:B------:R-:W-:Y:S01]  /*19c0*/  LOP3.LUT R2, R0, UR13, RZ, 0xfc, !PT ;  /* 0x0000000d00027c12 */ /* 0x000fe2000f8efcff */
[----:B------:R-:W-:Y:S01]  /*19d0*/  IMAD R3, R12, UR4, RZ ;  /* 0x000000040c037c24 */ /* 0x000fe2000f8e02ff */
[----:B------:R-:W-:Y:S01]  /*19e0*/  ULDC.64 UR4, c[0x0][0x220] ;  /* 0x0000880000047ab9 */ /* 0x000fe20000000a00 */
[--C-:B------:R-:W-:Y:S02]  /*19f0*/  LOP3.LUT R29, R13, 0x1a, R0.reuse, 0xfe, !PT ;  /* 0x0000001a0d1d7812 */ /* 0x100fe400078efe00 */
[C---:B------:R-:W-:Y:S01]  /*1a00*/  ISETP.LT.AND P2, PT, R2.reuse, UR7, !P0 ;  /* 0x0000000702007c0c */ /* 0x040fe2000c741270 */
[----:B------:R0:W-:Y:S01]  /*1a10*/  STSM.16.M88.4 [R16], R24 ;  /* 0x0000001810007844 */ /* 0x0001e20000000200 */
[----:B------:R-:W-:Y:S01]  /*1a20*/  LEA R30, P1, R3, UR4, 0x1 ;  /* 0x00000004031e7c11 */ /* 0x000fe2000f8208ff */
[----:B------:R-:W-:Y:S01]  /*1a30*/  ULDC UR4, c[0x0][0x248] ;  /* 0x0000920000047ab9 */ /* 0x000fe20000000800 */
[--C-:B------:R-:W-:Y:S01]  /*1a40*/  LOP3.LUT R18, R13, 0x18, R0.reuse, 0xfe, !PT ;  /* 0x000000180d127812 */ /* 0x100fe200078efe00 */
[----:B------:R-:W-:Y:S01]  /*1a50*/  BAR.SYNC.DEFER_BLOCKING 0x0 ;  /* 0x0000000000007b1d */ /* 0x000fe20000010000 */
[----:B------:R-:W-:Y:S01]  /*1a60*/  LEA.HI.X.SX32 R36, R3, UR5, 0x1, P1 ;  /* 0x0000000503247c11 */ /* 0x000fe200088f0eff */
[----:B------:R-:W-:Y:S01]  /*1a70*/  IMAD R3, R2, UR4, RZ ;  /* 0x0000000402037c24 */ /* 0x000fe2000f8e02ff */
[----:B------:R-:W-:-:S02]  /*1a80*/  LOP3.LUT R2, R13, 0x2, R0, 0xfe, !PT ;  /* 0x000000020d027812 */ /* 0x000fc400078efe00 */
[C-C-:B------:R-:W-:Y:S02]  /*1a90*/  LOP3.LUT R19, R13.reuse, 0x16, R0.reuse, 0xfe, !PT ;  /* 0x000000160d137812 */ /* 0x140fe400078efe00 */
[C---:B------:R-:W-:Y:S01]  /*1aa0*/  ISETP.LT.AND P4, PT, R2.reuse, UR7, !P0 ;  /* 0x0000000702007c0c */ /* 0x040fe2000c781270 */
[----:B------:R-:W-:Y:S01]  /*1ab0*/  IMAD R11, R2, UR4, RZ ;  /* 0x00000004020b7c24 */ /* 0x000fe2000f8e02ff */
[C-C-:B------:R-:W-:Y:S02]  /*1ac0*/  LOP3.LUT R20, R13.reuse, 0x14, R0.reuse, 0xfe, !PT ;  /* 0x000000140d147812 */ /* 0x140fe400078efe00 */
[C-C-:B------:R-:W-:Y:S02]  /*1ad0*/  LOP3.LUT R21, R13.reuse, 0x12, R0.reuse, 0xfe, !PT ;  /* 0x000000120d157812 */ /* 0x140fe400078efe00 */
[C-C-:B0-----:R-:W-:Y:S02]  /*1ae0*/  LOP3.LUT R26, R13.reuse, 0x1e, R0.reuse, 0xfe, !PT ;  /* 0x0000001e0d1a7812 */ /* 0x141fe400078efe00 */
[----:B------:R-:W-:-:S02]  /*1af0*/  LOP3.LUT R27, R13, 0x1c, R0, 0xfe, !PT ;  /* 0x0000001c0d1b7812 */ /* 0x000fc400078efe00 */
[C-C-:B------:R-:W-:Y:S02]  /*1b00*/  LOP3.LUT R22, R13.reuse, 0x10, R0.reuse, 0xfe, !PT ;  /* 0x000000100d167812 */ /* 0x140fe400078efe00 */
[C-C-:B------:R-:W-:Y:S02]  /*1b10*/  LOP3.LUT R23, R13.reuse, 0xe, R0.reuse, 0xfe, !PT ;  /* 0x0000000e0d177812 */ /* 0x140fe400078efe00 */
[C-C-:B------:R-:W-:Y:S02]  /*1b20*/  LOP3.LUT R24, R13.reuse, 0xc, R0.reuse, 0xfe, !PT ;  /* 0x0000000c0d187812 */ /* 0x140fe400078efe00 */
[C-C-:B------:R-:W-:Y:S01]  /*1b30*/  LOP3.LUT R8, R13.reuse, 0xa, R0.reuse, 0xfe, !PT ;  /* 0x0000000a0d087812 */ /* 0x140fe200078efe00 */
[----:B------:R-:W0:Y:S01]  /*1b40*/  LDS.128 R4, [R28] ;  /* 0x000000001c047984 */ /* 0x000e220000000c00 */
[----:B------:R-:W-:Y:S01]  /*1b50*/  LOP3.LUT R9, R13, 0x8, R0, 0xfe, !PT ;  /* 0x000000080d097812 */ /* 0x000fe200078efe00 */
[----:B------:R-:W-:Y:S01]  /*1b60*/  BAR.SYNC.DEFER_BLOCKING 0x0 ;  /* 0x0000000000007b1d */ /* 0x000fe20000010000 */
[----:B------:R-:W-:-:S03]  /*1b70*/  LEA R2, P1, R3, R30, 0x1 ;  /* 0x0000001e03027211 */ /* 0x000fc600078208ff */
[----:B------:R-:W-:Y:S01]  /*1b80*/  IMAD R25, R9, UR4, RZ ;  /* 0x0000000409197c24 */ /* 0x000fe2000f8e02ff */
[C-C-:B------:R-:W-:Y:S02]  /*1b90*/  LOP3.LUT R10, R13.reuse, 0x6, R0.reuse, 0xfe, !PT ;  /* 0x000000060d0a7812 */ /* 0x140fe400078efe00 */
[----:B------:R-:W-:Y:S02]  /*1ba0*/  LOP3.LUT R0, R13, 0x4, R0, 0xfe, !PT ;  /* 0x000000040d007812 */ /* 0x000fe400078efe00 */
[----:B------:R-:W-:Y:S01]  /*1bb0*/  LEA R12, P3, R11, R30, 0x1 ;  /* 0x0000001e0b0c7211 */ /* 0x000fe200078608ff */
[----:B------:R-:W-:Y:S01]  /*1bc0*/  IMAD R17, R10, UR4, RZ ;  /* 0x000000040a117c24 */ /* 0x000fe2000f8e02ff */
[-C--:B------:R-:W-:Y:S02]  /*1bd0*/  LEA.HI.X.SX32 R3, R3, R36.reuse, 0x1, P1 ;  /* 0x0000002403037211 */ /* 0x080fe400008f0eff */
[C---:B------:R-:W-:Y:S01]  /*1be0*/  ISETP.LT.AND P1, PT, R0.reuse, UR7, !P0 ;  /* 0x0000000700007c0c */ /* 0x040fe2000c721270 */
[----:B------:R-:W-:Y:S01]  /*1bf0*/  IMAD R0, R0, UR4, RZ ;  /* 0x0000000400007c24 */ /* 0x000fe2000f8e02ff */
[----:B------:R-:W-:-:S02]  /*1c00*/  LEA.HI.X.SX32 R13, R11, R36, 0x1, P3 ;  /* 0x000000240b0d7211 */ /* 0x000fc400018f0eff */
[----:B------:R-:W-:Y:S01]  /*1c10*/  ISETP.LT.AND P3, PT, R10, UR7, !P0 ;  /* 0x000000070a007c0c */ /* 0x000fe2000c761270 */
[----:B------:R-:W-:Y:S01]  /*1c20*/  STSM.16.M88.4 [R16], R32 ;  /* 0x0000002010007844 */ /* 0x000fe20000000200 */
[----:B------:R-:W-:Y:S06]  /*1c30*/  BAR.SYNC.DEFER_BLOCKING 0x0 ;  /* 0x0000000000007b1d */ /* 0x000fec0000010000 */
[----:B0-----:R0:W-:Y:S01]  /*1c40*/  @P2 STG.E.U16 desc[UR14][R2.64], R4 ;  /* 0x0000000402002986 */ /* 0x0011e2000c10150e */
[----:B------:R-:W-:-:S03]  /*1c50*/  ISETP.LT.AND P2, PT, R9, UR7, !P0 ;  /* 0x0000000709007c0c */ /* 0x000fc6000c741270 */
[----:B------:R1:W-:Y:S01]  /*1c60*/  @P4 STG.E.U16 desc[UR14][R12.64], R5 ;  /* 0x000000050c004986 */ /* 0x0003e2000c10150e */
[----:B------:R-:W-:-:S04]  /*1c70*/  LEA R14, P4, R0, R30, 0x1 ;  /* 0x0000001e000e7211 */ /* 0x000fc800078808ff */
[----:B------:R-:W-:Y:S01]  /*1c80*/  LEA.HI.X.SX32 R15, R0, R36, 0x1, P4 ;  /* 0x00000024000f7211 */ /* 0x000fe200020f0eff */
[C---:B------:R-:W-:Y:S01]  /*1c90*/  IMAD R0, R8.reuse, UR4, RZ ;  /* 0x0000000408007c24 */ /* 0x040fe2000f8e02ff */
[----:B------:R-:W-:Y:S02]  /*1ca0*/  ISETP.LT.AND P4, PT, R8, UR7, !P0 ;  /* 0x0000000708007c0c */ /* 0x000fe4000c781270 */
[----:B------:R-:W2:Y:S01]  /*1cb0*/  LDS.128 R8, [R28] ;  /* 0x000000001c087984 */ /* 0x000ea20000000c00 */
[-C--:B0-----:R-:W-:Y:S02]  /*1cc0*/  LEA R2, P5, R17, R30.reuse, 0x1 ;  /* 0x0000001e11027211 */ /* 0x081fe400078a08ff */
[-C--:B------:R-:W-:Y:S01]  /*1cd0*/  LEA R16, P6, R0, R30.reuse, 0x1 ;  /* 0x0000001e00107211 */ /* 0x080fe200078c08ff */
[----:B------:R0:W-:Y:S01]  /*1ce0*/  @P1 STG.E.U16 desc[UR14][R14.64], R6 ;  /* 0x000000060e001986 */ /* 0x0001e2000c10150e */
[----:B-1----:R-:W-:Y:S02]  /*1cf0*/  LEA R12, P1, R25, R30, 0x1 ;  /* 0x0000001e190c7211 */ /* 0x002fe400078208ff */
[----:B------:R-:W-:-:S02]  /*1d00*/  LEA.HI.X.SX32 R3, R17, R36, 0x1, P5 ;  /* 0x0000002411037211 */ /* 0x000fc400028f0eff */
[----:B------:R-:W-:Y:S02]  /*1d10*/  PRMT R5, R4, 0x7632, R5 ;  /* 0x0000763204057816 */ /* 0x000fe40000000005 */
[-C--:B------:R-:W-:Y:S01]  /*1d20*/  LEA.HI.X.SX32 R13, R25, R36.reuse, 0x1, P1 ;  /* 0x00000024190d7211 */ /* 0x080fe200008f0eff */
[----:B------:R1:W-:Y:S01]  /*1d30*/  @P3 STG.E.U16 desc[UR14][R2.64], R7 ;  /* 0x0000000702003986 */ /* 0x0003e2000c10150e */
[----:B------:R-:W-:Y:S02]  /*1d40*/  LEA.HI.X.SX32 R17, R0, R36, 0x1, P6 ;  /* 0x0000002400117211 */ /* 0x000fe400030f0eff */
[C---:B------:R-:W-:Y:S01]  /*1d50*/  ISETP.LT.AND P1, PT, R24.reuse, UR7, !P0 ;  /* 0x0000000718007c0c */ /* 0x040fe2000c721270 */
[----:B------:R-:W-:Y:S01]  /*1d60*/  IMAD R24, R24, UR4, RZ ;  /* 0x0000000418187c24 */ /* 0x000fe2000f8e02ff */
[----:B0-----:R-:W-:Y:S01]  /*1d70*/  PRMT R15, R5, 0x7632, R15 ;  /* 0x00007632050f7816 */ /* 0x001fe2000000000f */
[----:B------:R0:W-:Y:S01]  /*1d80*/  @P2 STG.E.U16 desc[UR14][R12.64], R5 ;  /* 0x000000050c002986 */ /* 0x0001e2000c10150e */
[C---:B------:R-:W-:Y:S01]  /*1d90*/  ISETP.LT.AND P3, PT, R23.reuse, UR7, !P0 ;  /* 0x0000000717007c0c */ /* 0x040fe2000c761270 */
[----:B------:R-:W-:Y:S01]  /*1da0*/  IMAD R23, R23, UR4, RZ ;  /* 0x0000000417177c24 */ /* 0x000fe2000f8e02ff */
[C---:B------:R-:W-:Y:S01]  /*1db0*/  ISETP.LT.AND P2, PT, R22.reuse, UR7, !P0 ;  /* 0x0000000716007c0c */ /* 0x040fe2000c741270 */
[----:B------:R3:W-:Y:S01]  /*1dc0*/  @P4 STG.E.U16 desc[UR14][R16.64], R15 ;  /* 0x0000000f10004986 */ /* 0x0007e2000c10150e */
[----:B------:R-:W-:Y:S01]  /*1dd0*/  IMAD R22, R22, UR4, RZ ;  /* 0x0000000416167c24 */ /* 0x000fe2000f8e02ff */
[----:B------:R-:W-:-:S02]  /*1de0*/  LEA R4, P6, R24, R30, 0x1 ;  /* 0x0000001e18047211 */ /* 0x000fc400078c08ff */
[C---:B------:R-:W-:Y:S01]  /*1df0*/  ISETP.LT.AND P4, PT, R21.reuse, UR7, !P0 ;  /* 0x0000000715007c0c */ /* 0x040fe2000c781270 */
[----:B------:R-:W-:Y:S01]  /*1e00*/  IMAD R21, R21, UR4, RZ ;  /* 0x0000000415157c24 */ /* 0x000fe2000f8e02ff */
[----:B-1----:R-:W-:Y:S02]  /*1e10*/  LEA R2, P5, R23, R30, 0x1 ;  /* 0x0000001e17027211 */ /* 0x002fe400078a08ff */
[----:B------:R-:W-:Y:S02]  /*1e20*/  PRMT R0, R6, 0x7632, R0 ;  /* 0x0000763206007816 */ /* 0x000fe40000000000 */
[----:B0-----:R-:W-:Y:S02]  /*1e30*/  LEA.HI.X.SX32 R5, R24, R36, 0x1, P6 ;  /* 0x0000002418057211 */ /* 0x001fe400030f0eff */
[----:B------:R-:W-:Y:S01]  /*1e40*/  LEA R6, P6, R22, R30, 0x1 ;  /* 0x0000001e16067211 */ /* 0x000fe200078c08ff */
[----:B---3--:R-:W-:Y:S01]  /*1e50*/  IMAD R15, R27, UR4, RZ ;  /* 0x000000041b0f7c24 */ /* 0x008fe2000f8e02ff */
[----:B------:R-:W-:Y:S01]  /*1e60*/  LEA.HI.X.SX32 R3, R23, R36, 0x1, P5 ;  /* 0x0000002417037211 */ /* 0x000fe200028f0eff */
[----:B------:R0:W-:Y:S01]  /*1e70*/  @P1 STG.E.U16 desc[UR14][R4.64], R0 ;  /* 0x0000000004001986 */ /* 0x0001e2000c10150e */
[----:B------:R-:W-:Y:S01]  /*1e80*/  LEA R12, P5, R21, R30, 0x1 ;  /* 0x0000001e150c7211 */ /* 0x000fe200078a08ff */
[----:B------:R-:W-:Y:S01]  /*1e90*/  IMAD R17, R26, UR4, RZ ;  /* 0x000000041a117c24 */ /* 0x000fe2000f8e02ff */
[----:B------:R-:W-:-:S02]  /*1ea0*/  PRMT R14, R7, 0x7632, R14 ;  /* 0x00007632070e7816 */ /* 0x000fc4000000000e */
[-C--:B------:R-:W-:Y:S02]  /*1eb0*/  LEA.HI.X.SX32 R7, R22, R36.reuse, 0x1, P6 ;  /* 0x0000002416077211 */ /* 0x080fe400030f0eff */
[----:B------:R-:W-:Y:S01]  /*1ec0*/  LEA.HI.X.SX32 R13, R21, R36, 0x1, P5 ;  /* 0x00000024150d7211 */ /* 0x000fe200028f0eff */
[----:B------:R1:W-:Y:S01]  /*1ed0*/  @P3 STG.E.U16 desc[UR14][R2.64], R14 ;  /* 0x0000000e02003986 */ /* 0x0003e2000c10150e */
[C---:B------:R-:W-:Y:S01]  /*1ee0*/  ISETP.LT.AND P3, PT, R18.reuse, UR7, !P0 ;  /* 0x0000000712007c0c */ /* 0x040fe2000c761270 */
[----:B------:R-:W-:Y:S01]  /*1ef0*/  IMAD R18, R18, UR4, RZ ;  /* 0x0000000412127c24 */ /* 0x000fe2000f8e02ff */
[C---:B------:R-:W-:Y:S01]  /*1f00*/  ISETP.LT.AND P5, PT, R20.reuse, UR7, !P0 ;  /* 0x0000000714007c0c */ /* 0x040fe2000c7a1270 */
[----:B--2---:R2:W-:Y:S01]  /*1f10*/  @P2 STG.E.U16 desc[UR14][R6.64], R8 ;  /* 0x0000000806002986 */ /* 0x0045e2000c10150e */
[----:B------:R-:W-:Y:S02]  /*1f20*/  IMAD R20, R20, UR4, RZ ;  /* 0x0000000414147c24 */ /* 0x000fe4000f8e02ff */
[----:B0-----:R-:W-:Y:S01]  /*1f30*/  IMAD R0, R29, UR4, RZ ;  /* 0x000000041d007c24 */ /* 0x001fe2000f8e02ff */
[----:B------:R0:W-:Y:S01]  /*1f40*/  @P4 STG.E.U16 desc[UR14][R12.64], R9 ;  /* 0x000000090c004986 */ /* 0x0001e2000c10150e */
[C---:B------:R-:W-:Y:S01]  /*1f50*/  ISETP.LT.AND P4, PT, R19.reuse, UR7, !P0 ;  /* 0x0000000713007c0c */ /* 0x040fe2000c781270 */
[----:B------:R-:W-:Y:S01]  /*1f60*/  IMAD R19, R19, UR4, RZ ;  /* 0x0000000413137c24 */ /* 0x000fe2000f8e02ff */
[----:B-1----:R-:W-:-:S04]  /*1f70*/  LEA R2, P6, R20, R30, 0x1 ;  /* 0x0000001e14027211 */ /* 0x002fc800078c08ff */
[CC--:B------:R-:W-:Y:S02]  /*1f80*/  LEA R4, P1, R19.reuse, R30.reuse, 0x1 ;  /* 0x0000001e13047211 */ /* 0x0c0fe400078208ff */
[C---:B--2---:R-:W-:Y:S02]  /*1f90*/  LEA R6, P2, R18.reuse, R30, 0x1 ;  /* 0x0000001e12067211 */ /* 0x044fe400078408ff */
[----:B------:R-:W-:Y:S02]  /*1fa0*/  LEA.HI.X.SX32 R5, R19, R36, 0x1, P1 ;  /* 0x0000002413057211 */ /* 0x000fe400008f0eff */
[----:B------:R-:W-:Y:S02]  /*1fb0*/  LEA R14, P1, R15, R30, 0x1 ;  /* 0x0000001e0f0e7211 */ /* 0x000fe400078208ff */
[----:B------:R-:W-:Y:S02]  /*1fc0*/  LEA.HI.X.SX32 R7, R18, R36, 0x1, P2 ;  /* 0x0000002412077211 */ /* 0x000fe400010f0eff */
[----:B------:R-:W-:-:S02]  /*1fd0*/  ISETP.LT.AND P2, PT, R29, UR7, !P0 ;  /* 0x000000071d007c0c */ /* 0x000fc4000c741270 */
[-C--:B------:R-:W-:Y:S02]  /*1fe0*/  LEA.HI.X.SX32 R15, R15, R36.reuse, 0x1, P1 ;  /* 0x000000240f0f7211 */ /* 0x080fe400008f0eff */
[----:B------:R-:W-:Y:S02]  /*1ff0*/  LEA.HI.X.SX32 R3, R20, R36, 0x1, P6 ;  /* 0x0000002414037211 */ /* 0x000fe400030f0eff */
[----:B------:R-:W-:Y:S02]  /*2000*/  ISETP.LT.AND P1, PT, R27, UR7, !P0 ;  /* 0x000000071b007c0c */ /* 0x000fe4000c721270 */
[----:B------:R-:W-:Y:S01]  /*2010*/  ISETP.LT.AND P0, PT, R26, UR7, !P0 ;  /* 0x000000071a007c0c */ /* 0x000fe2000c701270 */
[----:B------:R1:W-:Y:S01]  /*2020*/  @P5 STG.E.U16 desc[UR14][R2.64], R10 ;  /* 0x0000000a02005986 */ /* 0x0003e2000c10150e */
[C---:B0-----:R-:W-:Y:S02]  /*2030*/  LEA R12, P6, R0.reuse, R30, 0x1 ;  /* 0x0000001e000c7211 */ /* 0x041fe400078c08ff */
[----:B------:R-:W-:Y:S01]  /*2040*/  PRMT R9, R9, 0x7632, R9 ;  /* 0x0000763209097816 */ /* 0x000fe20000000009 */
[----:B------:R0:W-:Y:S01]  /*2050*/  @P4 STG.E.U16 desc[UR14][R4.64], R11 ;  /* 0x0000000b04004986 */ /* 0x0001e2000c10150e */
[----:B------:R-:W-:-:S02]  /*2060*/  LEA.HI.X.SX32 R13, R0, R36, 0x1, P6 ;  /* 0x00000024000d7211 */ /* 0x000fc400030f0eff */
[----:B------:R-:W-:Y:S02]  /*2070*/  PRMT R0, R10, 0x7632, R0 ;  /* 0x000076320a007816 */ /* 0x000fe40000000000 */
[C---:B------:R-:W-:Y:S02]  /*2080*/  LEA R16, P6, R17.reuse, R30, 0x1 ;  /* 0x0000001e11107211 */ /* 0x040fe400078c08ff */
[----:B-1----:R-:W-:Y:S02]  /*2090*/  PRMT R3, R8, 0x7632, R3 ;  /* 0x0000763208037816 */ /* 0x002fe40000000003 */
[----:B------:R-:W-:-:S03]  /*20a0*/  LEA.HI.X.SX32 R17, R17, R36, 0x1, P6 ;  /* 0x0000002411117211 */ /* 0x000fc600030f0eff */
[----:B------:R0:W-:Y:S04]  /*20b0*/  @P3 STG.E.U16 desc[UR14][R6.64], R3 ;  /* 0x0000000306003986 */ /* 0x0001e8000c10150e */
[----:B------:R0:W-:Y:S04]  /*20c0*/  @P2 STG.E.U16 desc[UR14][R12.64], R9 ;  /* 0x000000090c002986 */ /* 0x0001e8000c10150e */
[----:B------:R0:W-:Y:S01]  /*20d0*/  @P1 STG.E.U16 desc[UR14][R14.64], R0 ;  /* 0x000000000e001986 */ /* 0x0001e2000c10150e */
[----:B------:R-:W-:Y:S05]  /*20e0*/  @!P0 EXIT ;  /* 0x000000000000894d */ /* 0x000fea0003800000 */
[----:B------:R-:W-:-:S05]  /*20f0*/  PRMT R8, R11, 0x7632, R8 ;  /* 0x000076320b087816 */ /* 0x000fca0000000008 */
[----:B------:R-:W-:Y:S01]  /*2100*/  STG.E.U16 desc[UR14][R16.64], R8 ;  /* 0x0000000810007986 */ /* 0x000fe2000c10150e */
[----:B------:R-:W-:Y:S05]  /*2110*/  EXIT ;  /* 0x000000000000794d */ /* 0x000fea0003800000 */
.L_x_2:
[----:B------:R-:W-:-:S00]  /*2120*/  BRA `(.L_x_2) ;  /* 0xfffffffc00fc7947 */ /* 0x000fc0000383ffff */
[----:B------:R-:W-:-:S00]  /*2130*/  NOP ;  /* 0x0000000000007918 */ /* 0x000fc00000000000 */
        /* <DEDUP_REMOVED lines=12> */
.L_x_3:


//--------------------- .nv.shared.matmul_kernel  --------------------------
	.section	.nv.shared.matmul_kernel,"aw",@nobits
	.sectionflags	@""
	.align	16
	.zero		1024


//--------------------- .nv.shared.reserved.0     --------------------------
	.section	.nv.shared.reserved.0,"aw",@nobits
	.weak		__nv_reservedSMEM_offset_0_alias
	.size		__nv_reservedSMEM_offset_0_alias, 0, 0
	.other		__nv_reservedSMEM_offset_0_alias,@"STO_CUDA_RESERVED_SHARED STV_DEFAULT"
__nv_reservedSMEM_offset_0_alias:
	.zero		0


//--------------------- .nv.constant0.matmul_kernel --------------------------
	.section	.nv.constant0.matmul_kernel,"a",@progbits
	.sectionflags	@""
	.align	4
.nv.constant0.matmul_kernel:
	.zero		608


//--------------------- SYMBOLS --------------------------

	.type		.nv.reservedSmem.offset0,@object
	.size		.nv.reservedSmem.offset0,0x4
